//
// Generated by NVIDIA NVVM Compiler
//
// Compiler Build ID: CL-36424714
// Cuda compilation tools, release 13.0, V13.0.88
// Based on NVVM 20.0.0
//

.version 9.0
.target sm_100
.address_size 64

	// .globl	_ZN3cub18CUB_300001_SM_10006detail11EmptyKernelIvEEvv
.global .align 1 .b8 _ZN34_INTERNAL_93f8d095_4_k_cu_627afb974cuda3std3__45__cpo5beginE[1];
.global .align 1 .b8 _ZN34_INTERNAL_93f8d095_4_k_cu_627afb974cuda3std3__45__cpo3endE[1];
.global .align 1 .b8 _ZN34_INTERNAL_93f8d095_4_k_cu_627afb974cuda3std3__45__cpo6cbeginE[1];
.global .align 1 .b8 _ZN34_INTERNAL_93f8d095_4_k_cu_627afb974cuda3std3__45__cpo4cendE[1];
.global .align 1 .b8 _ZN34_INTERNAL_93f8d095_4_k_cu_627afb974cuda3std3__45__cpo6rbeginE[1];
.global .align 1 .b8 _ZN34_INTERNAL_93f8d095_4_k_cu_627afb974cuda3std3__45__cpo4rendE[1];
.global .align 1 .b8 _ZN34_INTERNAL_93f8d095_4_k_cu_627afb974cuda3std3__45__cpo7crbeginE[1];
.global .align 1 .b8 _ZN34_INTERNAL_93f8d095_4_k_cu_627afb974cuda3std3__45__cpo5crendE[1];
.global .align 1 .b8 _ZN34_INTERNAL_93f8d095_4_k_cu_627afb974cuda3std3__436_GLOBAL__N__93f8d095_4_k_cu_627afb976ignoreE[1];
.global .align 1 .b8 _ZN34_INTERNAL_93f8d095_4_k_cu_627afb974cuda3std3__419piecewise_constructE[1];
.global .align 1 .b8 _ZN34_INTERNAL_93f8d095_4_k_cu_627afb974cuda3std3__48in_placeE[1];
.global .align 1 .b8 _ZN34_INTERNAL_93f8d095_4_k_cu_627afb974cuda3std3__420unreachable_sentinelE[1];
.global .align 1 .b8 _ZN34_INTERNAL_93f8d095_4_k_cu_627afb974cuda3std3__47nulloptE[1];
.global .align 1 .b8 _ZN34_INTERNAL_93f8d095_4_k_cu_627afb974cuda3std3__48unexpectE[1];
.global .align 1 .b8 _ZN34_INTERNAL_93f8d095_4_k_cu_627afb974cuda3std6ranges3__45__cpo4swapE[1];
.global .align 1 .b8 _ZN34_INTERNAL_93f8d095_4_k_cu_627afb974cuda3std6ranges3__45__cpo9iter_moveE[1];
.global .align 1 .b8 _ZN34_INTERNAL_93f8d095_4_k_cu_627afb974cuda3std6ranges3__45__cpo5beginE[1];
.global .align 1 .b8 _ZN34_INTERNAL_93f8d095_4_k_cu_627afb974cuda3std6ranges3__45__cpo3endE[1];
.global .align 1 .b8 _ZN34_INTERNAL_93f8d095_4_k_cu_627afb974cuda3std6ranges3__45__cpo6cbeginE[1];
.global .align 1 .b8 _ZN34_INTERNAL_93f8d095_4_k_cu_627afb974cuda3std6ranges3__45__cpo4cendE[1];
.global .align 1 .b8 _ZN34_INTERNAL_93f8d095_4_k_cu_627afb974cuda3std6ranges3__45__cpo7advanceE[1];
.global .align 1 .b8 _ZN34_INTERNAL_93f8d095_4_k_cu_627afb974cuda3std6ranges3__45__cpo9iter_swapE[1];
.global .align 1 .b8 _ZN34_INTERNAL_93f8d095_4_k_cu_627afb974cuda3std6ranges3__45__cpo4nextE[1];
.global .align 1 .b8 _ZN34_INTERNAL_93f8d095_4_k_cu_627afb974cuda3std6ranges3__45__cpo4prevE[1];
.global .align 1 .b8 _ZN34_INTERNAL_93f8d095_4_k_cu_627afb974cuda3std6ranges3__45__cpo4dataE[1];
.global .align 1 .b8 _ZN34_INTERNAL_93f8d095_4_k_cu_627afb974cuda3std6ranges3__45__cpo5cdataE[1];
.global .align 1 .b8 _ZN34_INTERNAL_93f8d095_4_k_cu_627afb974cuda3std6ranges3__45__cpo4sizeE[1];
.global .align 1 .b8 _ZN34_INTERNAL_93f8d095_4_k_cu_627afb974cuda3std6ranges3__45__cpo5ssizeE[1];
.global .align 1 .b8 _ZN34_INTERNAL_93f8d095_4_k_cu_627afb974cuda3std6ranges3__45__cpo8distanceE[1];
.global .align 1 .b8 _ZN34_INTERNAL_93f8d095_4_k_cu_627afb976thrust24THRUST_300001_SM_1000_NS8cuda_cub3parE[1];
.global .align 1 .b8 _ZN34_INTERNAL_93f8d095_4_k_cu_627afb976thrust24THRUST_300001_SM_1000_NS8cuda_cub10par_nosyncE[1];
.global .align 1 .b8 _ZN34_INTERNAL_93f8d095_4_k_cu_627afb976thrust24THRUST_300001_SM_1000_NS6system6detail10sequential3seqE[1];
.global .align 1 .b8 _ZN34_INTERNAL_93f8d095_4_k_cu_627afb976thrust24THRUST_300001_SM_1000_NS6system3cpp3parE[1];
.global .align 1 .b8 _ZN34_INTERNAL_93f8d095_4_k_cu_627afb976thrust24THRUST_300001_SM_1000_NS12placeholders2_1E[1];
.global .align 1 .b8 _ZN34_INTERNAL_93f8d095_4_k_cu_627afb976thrust24THRUST_300001_SM_1000_NS12placeholders2_2E[1];
.global .align 1 .b8 _ZN34_INTERNAL_93f8d095_4_k_cu_627afb976thrust24THRUST_300001_SM_1000_NS12placeholders2_3E[1];
.global .align 1 .b8 _ZN34_INTERNAL_93f8d095_4_k_cu_627afb976thrust24THRUST_300001_SM_1000_NS12placeholders2_4E[1];
.global .align 1 .b8 _ZN34_INTERNAL_93f8d095_4_k_cu_627afb976thrust24THRUST_300001_SM_1000_NS12placeholders2_5E[1];
.global .align 1 .b8 _ZN34_INTERNAL_93f8d095_4_k_cu_627afb976thrust24THRUST_300001_SM_1000_NS12placeholders2_6E[1];
.global .align 1 .b8 _ZN34_INTERNAL_93f8d095_4_k_cu_627afb976thrust24THRUST_300001_SM_1000_NS12placeholders2_7E[1];
.global .align 1 .b8 _ZN34_INTERNAL_93f8d095_4_k_cu_627afb976thrust24THRUST_300001_SM_1000_NS12placeholders2_8E[1];
.global .align 1 .b8 _ZN34_INTERNAL_93f8d095_4_k_cu_627afb976thrust24THRUST_300001_SM_1000_NS12placeholders2_9E[1];
.global .align 1 .b8 _ZN34_INTERNAL_93f8d095_4_k_cu_627afb976thrust24THRUST_300001_SM_1000_NS12placeholders3_10E[1];
.global .align 1 .b8 _ZN34_INTERNAL_93f8d095_4_k_cu_627afb976thrust24THRUST_300001_SM_1000_NS3seqE[1];
.global .align 1 .b8 _ZN34_INTERNAL_93f8d095_4_k_cu_627afb976thrust24THRUST_300001_SM_1000_NS6deviceE[1];

.visible .entry _ZN3cub18CUB_300001_SM_10006detail11EmptyKernelIvEEvv()
{


	ret;

}
	// .globl	_ZN3cub18CUB_300001_SM_10006detail8for_each13static_kernelINS2_12policy_hub_t12policy_500_tEmN6thrust24THRUST_300001_SM_1000_NS8cuda_cub20__uninitialized_fill7functorINS7_10device_ptrIiEEiEEEEvT0_T1_
.visible .entry _ZN3cub18CUB_300001_SM_10006detail8for_each13static_kernelINS2_12policy_hub_t12policy_500_tEmN6thrust24THRUST_300001_SM_1000_NS8cuda_cub20__uninitialized_fill7functorINS7_10device_ptrIiEEiEEEEvT0_T1_(
	.param .u64 _ZN3cub18CUB_300001_SM_10006detail8for_each13static_kernelINS2_12policy_hub_t12policy_500_tEmN6thrust24THRUST_300001_SM_1000_NS8cuda_cub20__uninitialized_fill7functorINS7_10device_ptrIiEEiEEEEvT0_T1__param_0,
	.param .align 8 .b8 _ZN3cub18CUB_300001_SM_10006detail8for_each13static_kernelINS2_12policy_hub_t12policy_500_tEmN6thrust24THRUST_300001_SM_1000_NS8cuda_cub20__uninitialized_fill7functorINS7_10device_ptrIiEEiEEEEvT0_T1__param_1[16]
)
.maxntid 256
{
	.reg .pred 	%p<4>;
	.reg .b16 	%rs<5>;
	.reg .b32 	%r<12>;
	.reg .b64 	%rd<16>;

	ld.param.u32 	%r3, [_ZN3cub18CUB_300001_SM_10006detail8for_each13static_kernelINS2_12policy_hub_t12policy_500_tEmN6thrust24THRUST_300001_SM_1000_NS8cuda_cub20__uninitialized_fill7functorINS7_10device_ptrIiEEiEEEEvT0_T1__param_1+8];
	ld.param.u64 	%rd4, [_ZN3cub18CUB_300001_SM_10006detail8for_each13static_kernelINS2_12policy_hub_t12policy_500_tEmN6thrust24THRUST_300001_SM_1000_NS8cuda_cub20__uninitialized_fill7functorINS7_10device_ptrIiEEiEEEEvT0_T1__param_1];
	ld.param.u64 	%rd5, [_ZN3cub18CUB_300001_SM_10006detail8for_each13static_kernelINS2_12policy_hub_t12policy_500_tEmN6thrust24THRUST_300001_SM_1000_NS8cuda_cub20__uninitialized_fill7functorINS7_10device_ptrIiEEiEEEEvT0_T1__param_0];
	mov.u32 	%r9, %ctaid.x;
	mul.wide.u32 	%rd1, %r9, 512;
	sub.s64 	%rd2, %rd5, %rd1;
	setp.lt.u64 	%p1, %rd2, 512;
	@%p1 bra 	$L__BB1_2;
	mov.u32 	%r11, %tid.x;
	cvta.to.global.u64 	%rd11, %rd4;
	cvt.u64.u32 	%rd12, %r11;
	add.s64 	%rd13, %rd1, %rd12;
	shl.b64 	%rd14, %rd13, 2;
	add.s64 	%rd15, %rd11, %rd14;
	st.global.u32 	[%rd15], %r3;
	st.global.u32 	[%rd15+1024], %r3;
	bra.uni 	$L__BB1_6;
$L__BB1_2:
	cvta.to.global.u64 	%rd6, %rd4;
	mov.u32 	%r2, %tid.x;
	cvt.u64.u32 	%rd7, %r2;
	setp.le.u64 	%p2, %rd2, %rd7;
	add.s64 	%rd8, %rd1, %rd7;
	shl.b64 	%rd9, %rd8, 2;
	add.s64 	%rd3, %rd6, %rd9;
	@%p2 bra 	$L__BB1_4;
	st.global.u32 	[%rd3], %r3;
$L__BB1_4:
	add.s32 	%r10, %r2, 256;
	cvt.u64.u32 	%rd10, %r10;
	setp.le.u64 	%p3, %rd2, %rd10;
	@%p3 bra 	$L__BB1_6;
	st.global.u32 	[%rd3+1024], %r3;
$L__BB1_6:
	ret;

}
	// .globl	_ZN3cub18CUB_300001_SM_10006detail8for_each13static_kernelINS2_12policy_hub_t12policy_500_tElN6thrust24THRUST_300001_SM_1000_NS8cuda_cub10__tabulate7functorINS7_6detail15normal_iteratorINS7_10device_ptrIiEEEENS7_6system6detail7generic6detail22compute_sequence_valueIivEElEEEEvT0_T1_
.visible .entry _ZN3cub18CUB_300001_SM_10006detail8for_each13static_kernelINS2_12policy_hub_t12policy_500_tElN6thrust24THRUST_300001_SM_1000_NS8cuda_cub10__tabulate7functorINS7_6detail15normal_iteratorINS7_10device_ptrIiEEEENS7_6system6detail7generic6detail22compute_sequence_valueIivEElEEEEvT0_T1_(
	.param .u64 _ZN3cub18CUB_300001_SM_10006detail8for_each13static_kernelINS2_12policy_hub_t12policy_500_tElN6thrust24THRUST_300001_SM_1000_NS8cuda_cub10__tabulate7functorINS7_6detail15normal_iteratorINS7_10device_ptrIiEEEENS7_6system6detail7generic6detail22compute_sequence_valueIivEElEEEEvT0_T1__param_0,
	.param .align 8 .b8 _ZN3cub18CUB_300001_SM_10006detail8for_each13static_kernelINS2_12policy_hub_t12policy_500_tElN6thrust24THRUST_300001_SM_1000_NS8cuda_cub10__tabulate7functorINS7_6detail15normal_iteratorINS7_10device_ptrIiEEEENS7_6system6detail7generic6detail22compute_sequence_valueIivEElEEEEvT0_T1__param_1[16]
)
.maxntid 256
{
	.reg .pred 	%p<4>;
	.reg .b32 	%r<18>;
	.reg .b64 	%rd<20>;

	ld.param.u64 	%rd7, [_ZN3cub18CUB_300001_SM_10006detail8for_each13static_kernelINS2_12policy_hub_t12policy_500_tElN6thrust24THRUST_300001_SM_1000_NS8cuda_cub10__tabulate7functorINS7_6detail15normal_iteratorINS7_10device_ptrIiEEEENS7_6system6detail7generic6detail22compute_sequence_valueIivEElEEEEvT0_T1__param_1];
	ld.param.u64 	%rd8, [_ZN3cub18CUB_300001_SM_10006detail8for_each13static_kernelINS2_12policy_hub_t12policy_500_tElN6thrust24THRUST_300001_SM_1000_NS8cuda_cub10__tabulate7functorINS7_6detail15normal_iteratorINS7_10device_ptrIiEEEENS7_6system6detail7generic6detail22compute_sequence_valueIivEElEEEEvT0_T1__param_0];
	ld.param.v2.u32 	{%r3, %r4}, [_ZN3cub18CUB_300001_SM_10006detail8for_each13static_kernelINS2_12policy_hub_t12policy_500_tElN6thrust24THRUST_300001_SM_1000_NS8cuda_cub10__tabulate7functorINS7_6detail15normal_iteratorINS7_10device_ptrIiEEEENS7_6system6detail7generic6detail22compute_sequence_valueIivEElEEEEvT0_T1__param_1+8];
	mov.u32 	%r5, %ctaid.x;
	mul.wide.u32 	%rd1, %r5, 512;
	sub.s64 	%rd2, %rd8, %rd1;
	setp.lt.s64 	%p1, %rd2, 512;
	@%p1 bra 	$L__BB2_2;
	mov.u32 	%r13, %tid.x;
	cvta.to.global.u64 	%rd15, %rd7;
	cvt.u64.u32 	%rd16, %r13;
	add.s64 	%rd17, %rd1, %rd16;
	cvt.u32.u64 	%r14, %rd17;
	mad.lo.s32 	%r15, %r4, %r14, %r3;
	shl.b64 	%rd18, %rd17, 2;
	add.s64 	%rd19, %rd15, %rd18;
	st.global.u32 	[%rd19], %r15;
	add.s32 	%r16, %r14, 256;
	mad.lo.s32 	%r17, %r4, %r16, %r3;
	st.global.u32 	[%rd19+1024], %r17;
	bra.uni 	$L__BB2_6;
$L__BB2_2:
	cvta.to.global.u64 	%rd3, %rd7;
	mov.u32 	%r6, %tid.x;
	cvt.s64.s32 	%rd4, %rd2;
	cvt.u64.u32 	%rd5, %r6;
	setp.le.s64 	%p2, %rd4, %rd5;
	@%p2 bra 	$L__BB2_4;
	add.s64 	%rd9, %rd1, %rd5;
	cvt.u32.u64 	%r7, %rd9;
	mad.lo.s32 	%r8, %r4, %r7, %r3;
	shl.b64 	%rd10, %rd9, 2;
	add.s64 	%rd11, %rd3, %rd10;
	st.global.u32 	[%rd11], %r8;
$L__BB2_4:
	cvt.u32.u64 	%r9, %rd5;
	add.s32 	%r10, %r9, 256;
	cvt.u64.u32 	%rd6, %r10;
	setp.le.s64 	%p3, %rd4, %rd6;
	@%p3 bra 	$L__BB2_6;
	add.s64 	%rd12, %rd1, %rd6;
	shl.b64 	%rd13, %rd12, 2;
	cvt.u32.u64 	%r11, %rd12;
	mad.lo.s32 	%r12, %r4, %r11, %r3;
	add.s64 	%rd14, %rd13, %rd3;
	st.global.u32 	[%rd14], %r12;
$L__BB2_6:
	ret;

}
	// .globl	_ZN3cub18CUB_300001_SM_10006detail9transform16transform_kernelINS2_10policy_hubILb1EN4cuda3std3__45tupleIJN6thrust24THRUST_300001_SM_1000_NS17counting_iteratorIiNSA_11use_defaultESC_SC_EEEEEE10policy1000Ei23matrix_multiply_functorNSA_10device_ptrIdEEJSD_EEEvT0_iT1_T2_DpNS2_10kernel_argIT3_EE
.visible .entry _ZN3cub18CUB_300001_SM_10006detail9transform16transform_kernelINS2_10policy_hubILb1EN4cuda3std3__45tupleIJN6thrust24THRUST_300001_SM_1000_NS17counting_iteratorIiNSA_11use_defaultESC_SC_EEEEEE10policy1000Ei23matrix_multiply_functorNSA_10device_ptrIdEEJSD_EEEvT0_iT1_T2_DpNS2_10kernel_argIT3_EE(
	.param .u32 _ZN3cub18CUB_300001_SM_10006detail9transform16transform_kernelINS2_10policy_hubILb1EN4cuda3std3__45tupleIJN6thrust24THRUST_300001_SM_1000_NS17counting_iteratorIiNSA_11use_defaultESC_SC_EEEEEE10policy1000Ei23matrix_multiply_functorNSA_10device_ptrIdEEJSD_EEEvT0_iT1_T2_DpNS2_10kernel_argIT3_EE_param_0,
	.param .u32 _ZN3cub18CUB_300001_SM_10006detail9transform16transform_kernelINS2_10policy_hubILb1EN4cuda3std3__45tupleIJN6thrust24THRUST_300001_SM_1000_NS17counting_iteratorIiNSA_11use_defaultESC_SC_EEEEEE10policy1000Ei23matrix_multiply_functorNSA_10device_ptrIdEEJSD_EEEvT0_iT1_T2_DpNS2_10kernel_argIT3_EE_param_1,
	.param .align 8 .b8 _ZN3cub18CUB_300001_SM_10006detail9transform16transform_kernelINS2_10policy_hubILb1EN4cuda3std3__45tupleIJN6thrust24THRUST_300001_SM_1000_NS17counting_iteratorIiNSA_11use_defaultESC_SC_EEEEEE10policy1000Ei23matrix_multiply_functorNSA_10device_ptrIdEEJSD_EEEvT0_iT1_T2_DpNS2_10kernel_argIT3_EE_param_2[32],
	.param .align 8 .b8 _ZN3cub18CUB_300001_SM_10006detail9transform16transform_kernelINS2_10policy_hubILb1EN4cuda3std3__45tupleIJN6thrust24THRUST_300001_SM_1000_NS17counting_iteratorIiNSA_11use_defaultESC_SC_EEEEEE10policy1000Ei23matrix_multiply_functorNSA_10device_ptrIdEEJSD_EEEvT0_iT1_T2_DpNS2_10kernel_argIT3_EE_param_3[8],
	.param .align 8 .b8 _ZN3cub18CUB_300001_SM_10006detail9transform16transform_kernelINS2_10policy_hubILb1EN4cuda3std3__45tupleIJN6thrust24THRUST_300001_SM_1000_NS17counting_iteratorIiNSA_11use_defaultESC_SC_EEEEEE10policy1000Ei23matrix_multiply_functorNSA_10device_ptrIdEEJSD_EEEvT0_iT1_T2_DpNS2_10kernel_argIT3_EE_param_4[16]
)
.maxntid 128
{
	.reg .pred 	%p<40>;
	.reg .b32 	%r<142>;
	.reg .b64 	%rd<97>;
	.reg .b64 	%fd<133>;

	ld.param.u32 	%r1, [_ZN3cub18CUB_300001_SM_10006detail9transform16transform_kernelINS2_10policy_hubILb1EN4cuda3std3__45tupleIJN6thrust24THRUST_300001_SM_1000_NS17counting_iteratorIiNSA_11use_defaultESC_SC_EEEEEE10policy1000Ei23matrix_multiply_functorNSA_10device_ptrIdEEJSD_EEEvT0_iT1_T2_DpNS2_10kernel_argIT3_EE_param_2+4];
	ld.param.u32 	%r2, [_ZN3cub18CUB_300001_SM_10006detail9transform16transform_kernelINS2_10policy_hubILb1EN4cuda3std3__45tupleIJN6thrust24THRUST_300001_SM_1000_NS17counting_iteratorIiNSA_11use_defaultESC_SC_EEEEEE10policy1000Ei23matrix_multiply_functorNSA_10device_ptrIdEEJSD_EEEvT0_iT1_T2_DpNS2_10kernel_argIT3_EE_param_2+8];
	ld.param.u32 	%r67, [_ZN3cub18CUB_300001_SM_10006detail9transform16transform_kernelINS2_10policy_hubILb1EN4cuda3std3__45tupleIJN6thrust24THRUST_300001_SM_1000_NS17counting_iteratorIiNSA_11use_defaultESC_SC_EEEEEE10policy1000Ei23matrix_multiply_functorNSA_10device_ptrIdEEJSD_EEEvT0_iT1_T2_DpNS2_10kernel_argIT3_EE_param_4];
	ld.param.u32 	%r68, [_ZN3cub18CUB_300001_SM_10006detail9transform16transform_kernelINS2_10policy_hubILb1EN4cuda3std3__45tupleIJN6thrust24THRUST_300001_SM_1000_NS17counting_iteratorIiNSA_11use_defaultESC_SC_EEEEEE10policy1000Ei23matrix_multiply_functorNSA_10device_ptrIdEEJSD_EEEvT0_iT1_T2_DpNS2_10kernel_argIT3_EE_param_0];
	ld.param.u64 	%rd6, [_ZN3cub18CUB_300001_SM_10006detail9transform16transform_kernelINS2_10policy_hubILb1EN4cuda3std3__45tupleIJN6thrust24THRUST_300001_SM_1000_NS17counting_iteratorIiNSA_11use_defaultESC_SC_EEEEEE10policy1000Ei23matrix_multiply_functorNSA_10device_ptrIdEEJSD_EEEvT0_iT1_T2_DpNS2_10kernel_argIT3_EE_param_2+24];
	ld.param.u64 	%rd7, [_ZN3cub18CUB_300001_SM_10006detail9transform16transform_kernelINS2_10policy_hubILb1EN4cuda3std3__45tupleIJN6thrust24THRUST_300001_SM_1000_NS17counting_iteratorIiNSA_11use_defaultESC_SC_EEEEEE10policy1000Ei23matrix_multiply_functorNSA_10device_ptrIdEEJSD_EEEvT0_iT1_T2_DpNS2_10kernel_argIT3_EE_param_2+16];
	ld.param.u64 	%rd8, [_ZN3cub18CUB_300001_SM_10006detail9transform16transform_kernelINS2_10policy_hubILb1EN4cuda3std3__45tupleIJN6thrust24THRUST_300001_SM_1000_NS17counting_iteratorIiNSA_11use_defaultESC_SC_EEEEEE10policy1000Ei23matrix_multiply_functorNSA_10device_ptrIdEEJSD_EEEvT0_iT1_T2_DpNS2_10kernel_argIT3_EE_param_3];
	ld.param.u32 	%r66, [_ZN3cub18CUB_300001_SM_10006detail9transform16transform_kernelINS2_10policy_hubILb1EN4cuda3std3__45tupleIJN6thrust24THRUST_300001_SM_1000_NS17counting_iteratorIiNSA_11use_defaultESC_SC_EEEEEE10policy1000Ei23matrix_multiply_functorNSA_10device_ptrIdEEJSD_EEEvT0_iT1_T2_DpNS2_10kernel_argIT3_EE_param_1];
	cvta.to.global.u64 	%rd9, %rd8;
	cvta.to.global.u64 	%rd1, %rd7;
	cvta.to.global.u64 	%rd2, %rd6;
	shl.b32 	%r69, %r66, 7;
	mov.u32 	%r70, %ctaid.x;
	mul.lo.s32 	%r71, %r69, %r70;
	sub.s32 	%r72, %r68, %r71;
	min.s32 	%r3, %r69, %r72;
	add.s32 	%r4, %r67, %r71;
	mul.wide.s32 	%rd10, %r71, 8;
	add.s64 	%rd3, %rd9, %rd10;
	setp.gt.s32 	%p1, %r69, %r72;
	@%p1 bra 	$L__BB3_27;
	setp.lt.s32 	%p2, %r66, 1;
	@%p2 bra 	$L__BB3_60;
	mov.u32 	%r5, %tid.x;
	setp.lt.s32 	%p3, %r2, 1;
	@%p3 bra 	$L__BB3_16;
	and.b32  	%r6, %r2, 7;
	add.s32 	%r7, %r6, -1;
	and.b32  	%r8, %r2, 3;
	and.b32  	%r9, %r2, 2147483640;
	and.b32  	%r10, %r2, 1;
	mov.b32 	%r122, 0;
	mul.wide.s32 	%rd49, %r1, 8;
$L__BB3_4:
	setp.lt.u32 	%p12, %r2, 8;
	shl.b32 	%r87, %r122, 7;
	add.s32 	%r12, %r87, %r5;
	add.s32 	%r88, %r12, %r4;
	div.s32 	%r89, %r88, %r1;
	mul.lo.s32 	%r90, %r89, %r1;
	sub.s32 	%r13, %r88, %r90;
	mul.lo.s32 	%r14, %r89, %r2;
	mov.f64 	%fd124, 0d0000000000000000;
	mov.b32 	%r125, 0;
	@%p12 bra 	$L__BB3_7;
	mov.f64 	%fd124, 0d0000000000000000;
	mov.b32 	%r123, 0;
$L__BB3_6:
	.pragma "nounroll";
	add.s32 	%r92, %r123, %r14;
	mul.wide.s32 	%rd25, %r92, 8;
	add.s64 	%rd26, %rd1, %rd25;
	ld.global.f64 	%fd28, [%rd26];
	mad.lo.s32 	%r93, %r123, %r1, %r13;
	mul.wide.s32 	%rd27, %r93, 8;
	add.s64 	%rd28, %rd2, %rd27;
	ld.global.f64 	%fd29, [%rd28];
	fma.rn.f64 	%fd30, %fd28, %fd29, %fd124;
	ld.global.f64 	%fd31, [%rd26+8];
	add.s64 	%rd30, %rd28, %rd49;
	ld.global.f64 	%fd32, [%rd30];
	fma.rn.f64 	%fd33, %fd31, %fd32, %fd30;
	ld.global.f64 	%fd34, [%rd26+16];
	add.s64 	%rd31, %rd30, %rd49;
	ld.global.f64 	%fd35, [%rd31];
	fma.rn.f64 	%fd36, %fd34, %fd35, %fd33;
	ld.global.f64 	%fd37, [%rd26+24];
	add.s64 	%rd32, %rd31, %rd49;
	ld.global.f64 	%fd38, [%rd32];
	fma.rn.f64 	%fd39, %fd37, %fd38, %fd36;
	ld.global.f64 	%fd40, [%rd26+32];
	add.s64 	%rd33, %rd32, %rd49;
	ld.global.f64 	%fd41, [%rd33];
	fma.rn.f64 	%fd42, %fd40, %fd41, %fd39;
	ld.global.f64 	%fd43, [%rd26+40];
	add.s64 	%rd34, %rd33, %rd49;
	ld.global.f64 	%fd44, [%rd34];
	fma.rn.f64 	%fd45, %fd43, %fd44, %fd42;
	ld.global.f64 	%fd46, [%rd26+48];
	add.s64 	%rd35, %rd34, %rd49;
	ld.global.f64 	%fd47, [%rd35];
	fma.rn.f64 	%fd48, %fd46, %fd47, %fd45;
	ld.global.f64 	%fd49, [%rd26+56];
	add.s64 	%rd36, %rd35, %rd49;
	ld.global.f64 	%fd50, [%rd36];
	fma.rn.f64 	%fd124, %fd49, %fd50, %fd48;
	add.s32 	%r123, %r123, 8;
	setp.ne.s32 	%p13, %r123, %r9;
	mov.u32 	%r125, %r9;
	@%p13 bra 	$L__BB3_6;
$L__BB3_7:
	setp.eq.s32 	%p14, %r6, 0;
	@%p14 bra 	$L__BB3_15;
	setp.lt.u32 	%p15, %r7, 3;
	@%p15 bra 	$L__BB3_10;
	add.s32 	%r94, %r125, %r14;
	mul.wide.s32 	%rd37, %r94, 8;
	add.s64 	%rd38, %rd1, %rd37;
	ld.global.f64 	%fd52, [%rd38];
	mad.lo.s32 	%r95, %r125, %r1, %r13;
	mul.wide.s32 	%rd39, %r95, 8;
	add.s64 	%rd40, %rd2, %rd39;
	ld.global.f64 	%fd53, [%rd40];
	fma.rn.f64 	%fd54, %fd52, %fd53, %fd124;
	ld.global.f64 	%fd55, [%rd38+8];
	add.s64 	%rd42, %rd40, %rd49;
	ld.global.f64 	%fd56, [%rd42];
	fma.rn.f64 	%fd57, %fd55, %fd56, %fd54;
	ld.global.f64 	%fd58, [%rd38+16];
	add.s64 	%rd43, %rd42, %rd49;
	ld.global.f64 	%fd59, [%rd43];
	fma.rn.f64 	%fd60, %fd58, %fd59, %fd57;
	ld.global.f64 	%fd61, [%rd38+24];
	add.s64 	%rd44, %rd43, %rd49;
	ld.global.f64 	%fd62, [%rd44];
	fma.rn.f64 	%fd124, %fd61, %fd62, %fd60;
	add.s32 	%r125, %r125, 4;
$L__BB3_10:
	setp.eq.s32 	%p16, %r8, 0;
	@%p16 bra 	$L__BB3_15;
	setp.eq.s32 	%p17, %r8, 1;
	@%p17 bra 	$L__BB3_13;
	add.s32 	%r96, %r125, %r14;
	mul.wide.s32 	%rd45, %r96, 8;
	add.s64 	%rd46, %rd1, %rd45;
	ld.global.f64 	%fd64, [%rd46];
	mad.lo.s32 	%r97, %r125, %r1, %r13;
	mul.wide.s32 	%rd47, %r97, 8;
	add.s64 	%rd48, %rd2, %rd47;
	ld.global.f64 	%fd65, [%rd48];
	fma.rn.f64 	%fd66, %fd64, %fd65, %fd124;
	ld.global.f64 	%fd67, [%rd46+8];
	add.s64 	%rd50, %rd48, %rd49;
	ld.global.f64 	%fd68, [%rd50];
	fma.rn.f64 	%fd124, %fd67, %fd68, %fd66;
	add.s32 	%r125, %r125, 2;
$L__BB3_13:
	setp.eq.s32 	%p18, %r10, 0;
	@%p18 bra 	$L__BB3_15;
	add.s32 	%r98, %r125, %r14;
	mul.wide.s32 	%rd51, %r98, 8;
	add.s64 	%rd52, %rd1, %rd51;
	ld.global.f64 	%fd69, [%rd52];
	mad.lo.s32 	%r99, %r125, %r1, %r13;
	mul.wide.s32 	%rd53, %r99, 8;
	add.s64 	%rd54, %rd2, %rd53;
	ld.global.f64 	%fd70, [%rd54];
	fma.rn.f64 	%fd124, %fd69, %fd70, %fd124;
$L__BB3_15:
	mul.wide.s32 	%rd55, %r12, 8;
	add.s64 	%rd56, %rd3, %rd55;
	st.global.f64 	[%rd56], %fd124;
	add.s32 	%r122, %r122, 1;
	setp.eq.s32 	%p19, %r122, %r66;
	@%p19 bra 	$L__BB3_60;
	bra.uni 	$L__BB3_4;
$L__BB3_16:
	and.b32  	%r23, %r66, 7;
	setp.lt.u32 	%p4, %r66, 8;
	mov.b32 	%r139, 0;
	@%p4 bra 	$L__BB3_19;
	and.b32  	%r139, %r66, 2147483640;
	mov.b32 	%r134, 0;
$L__BB3_18:
	.pragma "nounroll";
	shl.b32 	%r75, %r134, 7;
	add.s32 	%r76, %r75, %r5;
	mul.wide.u32 	%rd11, %r76, 8;
	add.s64 	%rd12, %rd3, %rd11;
	mov.b64 	%rd13, 0;
	st.global.u64 	[%rd12], %rd13;
	add.s32 	%r77, %r76, 128;
	mul.wide.s32 	%rd14, %r77, 8;
	add.s64 	%rd15, %rd3, %rd14;
	st.global.u64 	[%rd15], %rd13;
	st.global.u64 	[%rd15+1024], %rd13;
	st.global.u64 	[%rd15+2048], %rd13;
	st.global.u64 	[%rd15+3072], %rd13;
	st.global.u64 	[%rd15+4096], %rd13;
	st.global.u64 	[%rd15+5120], %rd13;
	st.global.u64 	[%rd15+6144], %rd13;
	add.s32 	%r134, %r134, 8;
	setp.eq.s32 	%p5, %r134, %r139;
	@%p5 bra 	$L__BB3_19;
	bra.uni 	$L__BB3_18;
$L__BB3_19:
	setp.eq.s32 	%p6, %r23, 0;
	@%p6 bra 	$L__BB3_60;
	and.b32  	%r61, %r66, 3;
	setp.lt.u32 	%p7, %r23, 4;
	@%p7 bra 	$L__BB3_22;
	shl.b32 	%r78, %r139, 7;
	add.s32 	%r79, %r78, %r5;
	mul.wide.s32 	%rd16, %r79, 8;
	add.s64 	%rd17, %rd3, %rd16;
	mov.b64 	%rd18, 0;
	st.global.u64 	[%rd17], %rd18;
	st.global.u64 	[%rd17+1024], %rd18;
	st.global.u64 	[%rd17+2048], %rd18;
	st.global.u64 	[%rd17+3072], %rd18;
	add.s32 	%r139, %r139, 4;
$L__BB3_22:
	setp.eq.s32 	%p8, %r61, 0;
	@%p8 bra 	$L__BB3_60;
	setp.eq.s32 	%p9, %r61, 1;
	@%p9 bra 	$L__BB3_25;
	shl.b32 	%r80, %r139, 7;
	add.s32 	%r81, %r80, %r5;
	mul.wide.s32 	%rd19, %r81, 8;
	add.s64 	%rd20, %rd3, %rd19;
	mov.b64 	%rd21, 0;
	st.global.u64 	[%rd20], %rd21;
	st.global.u64 	[%rd20+1024], %rd21;
	add.s32 	%r139, %r139, 2;
$L__BB3_25:
	and.b32  	%r82, %r66, 1;
	setp.eq.b32 	%p10, %r82, 1;
	not.pred 	%p11, %p10;
	@%p11 bra 	$L__BB3_60;
	shl.b32 	%r83, %r139, 7;
	add.s32 	%r84, %r83, %r5;
	mul.wide.s32 	%rd22, %r84, 8;
	add.s64 	%rd23, %rd3, %rd22;
	mov.b64 	%rd24, 0;
	st.global.u64 	[%rd23], %rd24;
	bra.uni 	$L__BB3_60;
$L__BB3_27:
	setp.lt.s32 	%p20, %r66, 1;
	@%p20 bra 	$L__BB3_60;
	mov.u32 	%r25, %tid.x;
	setp.lt.s32 	%p21, %r2, 1;
	@%p21 bra 	$L__BB3_44;
	and.b32  	%r26, %r2, 7;
	and.b32  	%r27, %r2, 2147483640;
	and.b32  	%r28, %r2, 1;
	neg.s32 	%r29, %r27;
	shl.b32 	%r30, %r1, 3;
	add.s64 	%rd4, %rd1, 32;
	mov.b32 	%r127, 0;
	mul.wide.s32 	%rd89, %r1, 8;
$L__BB3_30:
	shl.b32 	%r109, %r127, 7;
	add.s32 	%r32, %r109, %r25;
	setp.ge.s32 	%p31, %r32, %r3;
	@%p31 bra 	$L__BB3_43;
	setp.lt.u32 	%p32, %r2, 8;
	add.s32 	%r111, %r32, %r4;
	div.s32 	%r112, %r111, %r1;
	mul.lo.s32 	%r113, %r112, %r1;
	sub.s32 	%r33, %r111, %r113;
	mul.lo.s32 	%r34, %r112, %r2;
	mov.f64 	%fd132, 0d0000000000000000;
	mov.b32 	%r132, 0;
	@%p32 bra 	$L__BB3_34;
	mov.f64 	%fd132, 0d0000000000000000;
	mov.u32 	%r128, %r34;
	mov.u32 	%r129, %r33;
	mov.u32 	%r130, %r29;
$L__BB3_33:
	.pragma "nounroll";
	mul.wide.s32 	%rd65, %r128, 8;
	add.s64 	%rd66, %rd4, %rd65;
	ld.global.f64 	%fd74, [%rd66+-32];
	mul.wide.s32 	%rd67, %r129, 8;
	add.s64 	%rd68, %rd2, %rd67;
	ld.global.f64 	%fd75, [%rd68];
	fma.rn.f64 	%fd76, %fd74, %fd75, %fd132;
	ld.global.f64 	%fd77, [%rd66+-24];
	mul.wide.s32 	%rd69, %r1, 8;
	add.s64 	%rd70, %rd68, %rd69;
	ld.global.f64 	%fd78, [%rd70];
	fma.rn.f64 	%fd79, %fd77, %fd78, %fd76;
	ld.global.f64 	%fd80, [%rd66+-16];
	add.s64 	%rd71, %rd70, %rd69;
	ld.global.f64 	%fd81, [%rd71];
	fma.rn.f64 	%fd82, %fd80, %fd81, %fd79;
	ld.global.f64 	%fd83, [%rd66+-8];
	add.s64 	%rd72, %rd71, %rd69;
	ld.global.f64 	%fd84, [%rd72];
	fma.rn.f64 	%fd85, %fd83, %fd84, %fd82;
	ld.global.f64 	%fd86, [%rd66];
	add.s64 	%rd73, %rd72, %rd69;
	ld.global.f64 	%fd87, [%rd73];
	fma.rn.f64 	%fd88, %fd86, %fd87, %fd85;
	ld.global.f64 	%fd89, [%rd66+8];
	add.s64 	%rd74, %rd73, %rd69;
	ld.global.f64 	%fd90, [%rd74];
	fma.rn.f64 	%fd91, %fd89, %fd90, %fd88;
	ld.global.f64 	%fd92, [%rd66+16];
	add.s64 	%rd75, %rd74, %rd69;
	ld.global.f64 	%fd93, [%rd75];
	fma.rn.f64 	%fd94, %fd92, %fd93, %fd91;
	ld.global.f64 	%fd95, [%rd66+24];
	add.s64 	%rd76, %rd75, %rd69;
	ld.global.f64 	%fd96, [%rd76];
	fma.rn.f64 	%fd132, %fd95, %fd96, %fd94;
	add.s32 	%r130, %r130, 8;
	add.s32 	%r129, %r129, %r30;
	add.s32 	%r128, %r128, 8;
	setp.ne.s32 	%p33, %r130, 0;
	mov.u32 	%r132, %r27;
	@%p33 bra 	$L__BB3_33;
$L__BB3_34:
	setp.eq.s32 	%p34, %r26, 0;
	@%p34 bra 	$L__BB3_42;
	add.s32 	%r114, %r26, -1;
	setp.lt.u32 	%p35, %r114, 3;
	@%p35 bra 	$L__BB3_37;
	add.s32 	%r115, %r132, %r34;
	mul.wide.s32 	%rd77, %r115, 8;
	add.s64 	%rd78, %rd1, %rd77;
	ld.global.f64 	%fd98, [%rd78];
	mad.lo.s32 	%r116, %r132, %r1, %r33;
	mul.wide.s32 	%rd79, %r116, 8;
	add.s64 	%rd80, %rd2, %rd79;
	ld.global.f64 	%fd99, [%rd80];
	fma.rn.f64 	%fd100, %fd98, %fd99, %fd132;
	ld.global.f64 	%fd101, [%rd78+8];
	add.s64 	%rd82, %rd80, %rd89;
	ld.global.f64 	%fd102, [%rd82];
	fma.rn.f64 	%fd103, %fd101, %fd102, %fd100;
	ld.global.f64 	%fd104, [%rd78+16];
	add.s64 	%rd83, %rd82, %rd89;
	ld.global.f64 	%fd105, [%rd83];
	fma.rn.f64 	%fd106, %fd104, %fd105, %fd103;
	ld.global.f64 	%fd107, [%rd78+24];
	add.s64 	%rd84, %rd83, %rd89;
	ld.global.f64 	%fd108, [%rd84];
	fma.rn.f64 	%fd132, %fd107, %fd108, %fd106;
	add.s32 	%r132, %r132, 4;
$L__BB3_37:
	and.b32  	%r117, %r2, 3;
	setp.eq.s32 	%p36, %r117, 0;
	@%p36 bra 	$L__BB3_42;
	setp.eq.s32 	%p37, %r117, 1;
	@%p37 bra 	$L__BB3_40;
	add.s32 	%r118, %r132, %r34;
	mul.wide.s32 	%rd85, %r118, 8;
	add.s64 	%rd86, %rd1, %rd85;
	ld.global.f64 	%fd110, [%rd86];
	mad.lo.s32 	%r119, %r132, %r1, %r33;
	mul.wide.s32 	%rd87, %r119, 8;
	add.s64 	%rd88, %rd2, %rd87;
	ld.global.f64 	%fd111, [%rd88];
	fma.rn.f64 	%fd112, %fd110, %fd111, %fd132;
	ld.global.f64 	%fd113, [%rd86+8];
	add.s64 	%rd90, %rd88, %rd89;
	ld.global.f64 	%fd114, [%rd90];
	fma.rn.f64 	%fd132, %fd113, %fd114, %fd112;
	add.s32 	%r132, %r132, 2;
$L__BB3_40:
	setp.eq.s32 	%p38, %r28, 0;
	@%p38 bra 	$L__BB3_42;
	add.s32 	%r120, %r132, %r34;
	mul.wide.s32 	%rd91, %r120, 8;
	add.s64 	%rd92, %rd1, %rd91;
	ld.global.f64 	%fd115, [%rd92];
	mad.lo.s32 	%r121, %r132, %r1, %r33;
	mul.wide.s32 	%rd93, %r121, 8;
	add.s64 	%rd94, %rd2, %rd93;
	ld.global.f64 	%fd116, [%rd94];
	fma.rn.f64 	%fd132, %fd115, %fd116, %fd132;
$L__BB3_42:
	mul.wide.s32 	%rd95, %r32, 8;
	add.s64 	%rd96, %rd3, %rd95;
	st.global.f64 	[%rd96], %fd132;
$L__BB3_43:
	add.s32 	%r127, %r127, 1;
	setp.eq.s32 	%p39, %r127, %r66;
	@%p39 bra 	$L__BB3_60;
	bra.uni 	$L__BB3_30;
$L__BB3_44:
	and.b32  	%r47, %r66, 3;
	setp.lt.u32 	%p22, %r66, 4;
	mov.b32 	%r136, 0;
	@%p22 bra 	$L__BB3_55;
	and.b32  	%r136, %r66, 2147483644;
	mov.b32 	%r135, 0;
$L__BB3_46:
	shl.b32 	%r102, %r135, 7;
	add.s32 	%r52, %r102, %r25;
	setp.ge.s32 	%p23, %r52, %r3;
	mul.wide.s32 	%rd57, %r52, 8;
	add.s64 	%rd5, %rd3, %rd57;
	@%p23 bra 	$L__BB3_48;
	mov.b64 	%rd58, 0;
	st.global.u64 	[%rd5], %rd58;
$L__BB3_48:
	add.s32 	%r103, %r52, 128;
	setp.ge.s32 	%p24, %r103, %r3;
	@%p24 bra 	$L__BB3_50;
	mov.b64 	%rd59, 0;
	st.global.u64 	[%rd5+1024], %rd59;
$L__BB3_50:
	add.s32 	%r104, %r52, 256;
	setp.ge.s32 	%p25, %r104, %r3;
	@%p25 bra 	$L__BB3_52;
	mov.b64 	%rd60, 0;
	st.global.u64 	[%rd5+2048], %rd60;
$L__BB3_52:
	add.s32 	%r105, %r52, 384;
	setp.ge.s32 	%p26, %r105, %r3;
	@%p26 bra 	$L__BB3_54;
	mov.b64 	%rd61, 0;
	st.global.u64 	[%rd5+3072], %rd61;
$L__BB3_54:
	add.s32 	%r135, %r135, 4;
	setp.ne.s32 	%p27, %r135, %r136;
	@%p27 bra 	$L__BB3_46;
$L__BB3_55:
	setp.eq.s32 	%p28, %r47, 0;
	@%p28 bra 	$L__BB3_60;
	mov.b32 	%r138, 0;
$L__BB3_57:
	.pragma "nounroll";
	shl.b32 	%r107, %r136, 7;
	add.s32 	%r57, %r107, %r25;
	setp.ge.s32 	%p29, %r57, %r3;
	@%p29 bra 	$L__BB3_59;
	mul.wide.s32 	%rd62, %r57, 8;
	add.s64 	%rd63, %rd3, %rd62;
	mov.b64 	%rd64, 0;
	st.global.u64 	[%rd63], %rd64;
$L__BB3_59:
	add.s32 	%r136, %r136, 1;
	add.s32 	%r138, %r138, 1;
	setp.eq.s32 	%p30, %r138, %r47;
	@%p30 bra 	$L__BB3_60;
	bra.uni 	$L__BB3_57;
$L__BB3_60:
	ret;

}
	// .globl	_ZN3cub18CUB_300001_SM_10006detail9transform16transform_kernelINS2_10policy_hubILb1EN4cuda3std3__45tupleIJN6thrust24THRUST_300001_SM_1000_NS17counting_iteratorIiNSA_11use_defaultESC_SC_EEEEEE10policy1000El23matrix_multiply_functorNSA_10device_ptrIdEEJSD_EEEvT0_iT1_T2_DpNS2_10kernel_argIT3_EE
.visible .entry _ZN3cub18CUB_300001_SM_10006detail9transform16transform_kernelINS2_10policy_hubILb1EN4cuda3std3__45tupleIJN6thrust24THRUST_300001_SM_1000_NS17counting_iteratorIiNSA_11use_defaultESC_SC_EEEEEE10policy1000El23matrix_multiply_functorNSA_10device_ptrIdEEJSD_EEEvT0_iT1_T2_DpNS2_10kernel_argIT3_EE(
	.param .u64 _ZN3cub18CUB_300001_SM_10006detail9transform16transform_kernelINS2_10policy_hubILb1EN4cuda3std3__45tupleIJN6thrust24THRUST_300001_SM_1000_NS17counting_iteratorIiNSA_11use_defaultESC_SC_EEEEEE10policy1000El23matrix_multiply_functorNSA_10device_ptrIdEEJSD_EEEvT0_iT1_T2_DpNS2_10kernel_argIT3_EE_param_0,
	.param .u32 _ZN3cub18CUB_300001_SM_10006detail9transform16transform_kernelINS2_10policy_hubILb1EN4cuda3std3__45tupleIJN6thrust24THRUST_300001_SM_1000_NS17counting_iteratorIiNSA_11use_defaultESC_SC_EEEEEE10policy1000El23matrix_multiply_functorNSA_10device_ptrIdEEJSD_EEEvT0_iT1_T2_DpNS2_10kernel_argIT3_EE_param_1,
	.param .align 8 .b8 _ZN3cub18CUB_300001_SM_10006detail9transform16transform_kernelINS2_10policy_hubILb1EN4cuda3std3__45tupleIJN6thrust24THRUST_300001_SM_1000_NS17counting_iteratorIiNSA_11use_defaultESC_SC_EEEEEE10policy1000El23matrix_multiply_functorNSA_10device_ptrIdEEJSD_EEEvT0_iT1_T2_DpNS2_10kernel_argIT3_EE_param_2[32],
	.param .align 8 .b8 _ZN3cub18CUB_300001_SM_10006detail9transform16transform_kernelINS2_10policy_hubILb1EN4cuda3std3__45tupleIJN6thrust24THRUST_300001_SM_1000_NS17counting_iteratorIiNSA_11use_defaultESC_SC_EEEEEE10policy1000El23matrix_multiply_functorNSA_10device_ptrIdEEJSD_EEEvT0_iT1_T2_DpNS2_10kernel_argIT3_EE_param_3[8],
	.param .align 8 .b8 _ZN3cub18CUB_300001_SM_10006detail9transform16transform_kernelINS2_10policy_hubILb1EN4cuda3std3__45tupleIJN6thrust24THRUST_300001_SM_1000_NS17counting_iteratorIiNSA_11use_defaultESC_SC_EEEEEE10policy1000El23matrix_multiply_functorNSA_10device_ptrIdEEJSD_EEEvT0_iT1_T2_DpNS2_10kernel_argIT3_EE_param_4[16]
)
.maxntid 128
{
	.reg .pred 	%p<42>;
	.reg .b32 	%r<145>;
	.reg .b64 	%rd<102>;
	.reg .b64 	%fd<133>;

	ld.param.u32 	%r65, [_ZN3cub18CUB_300001_SM_10006detail9transform16transform_kernelINS2_10policy_hubILb1EN4cuda3std3__45tupleIJN6thrust24THRUST_300001_SM_1000_NS17counting_iteratorIiNSA_11use_defaultESC_SC_EEEEEE10policy1000El23matrix_multiply_functorNSA_10device_ptrIdEEJSD_EEEvT0_iT1_T2_DpNS2_10kernel_argIT3_EE_param_2+8];
	ld.param.u32 	%r66, [_ZN3cub18CUB_300001_SM_10006detail9transform16transform_kernelINS2_10policy_hubILb1EN4cuda3std3__45tupleIJN6thrust24THRUST_300001_SM_1000_NS17counting_iteratorIiNSA_11use_defaultESC_SC_EEEEEE10policy1000El23matrix_multiply_functorNSA_10device_ptrIdEEJSD_EEEvT0_iT1_T2_DpNS2_10kernel_argIT3_EE_param_4];
	ld.param.u64 	%rd7, [_ZN3cub18CUB_300001_SM_10006detail9transform16transform_kernelINS2_10policy_hubILb1EN4cuda3std3__45tupleIJN6thrust24THRUST_300001_SM_1000_NS17counting_iteratorIiNSA_11use_defaultESC_SC_EEEEEE10policy1000El23matrix_multiply_functorNSA_10device_ptrIdEEJSD_EEEvT0_iT1_T2_DpNS2_10kernel_argIT3_EE_param_0];
	ld.param.u64 	%rd6, [_ZN3cub18CUB_300001_SM_10006detail9transform16transform_kernelINS2_10policy_hubILb1EN4cuda3std3__45tupleIJN6thrust24THRUST_300001_SM_1000_NS17counting_iteratorIiNSA_11use_defaultESC_SC_EEEEEE10policy1000El23matrix_multiply_functorNSA_10device_ptrIdEEJSD_EEEvT0_iT1_T2_DpNS2_10kernel_argIT3_EE_param_2+24];
	ld.param.u64 	%rd5, [_ZN3cub18CUB_300001_SM_10006detail9transform16transform_kernelINS2_10policy_hubILb1EN4cuda3std3__45tupleIJN6thrust24THRUST_300001_SM_1000_NS17counting_iteratorIiNSA_11use_defaultESC_SC_EEEEEE10policy1000El23matrix_multiply_functorNSA_10device_ptrIdEEJSD_EEEvT0_iT1_T2_DpNS2_10kernel_argIT3_EE_param_2+16];
	ld.param.u64 	%rd8, [_ZN3cub18CUB_300001_SM_10006detail9transform16transform_kernelINS2_10policy_hubILb1EN4cuda3std3__45tupleIJN6thrust24THRUST_300001_SM_1000_NS17counting_iteratorIiNSA_11use_defaultESC_SC_EEEEEE10policy1000El23matrix_multiply_functorNSA_10device_ptrIdEEJSD_EEEvT0_iT1_T2_DpNS2_10kernel_argIT3_EE_param_3];
	ld.param.u32 	%r62, [_ZN3cub18CUB_300001_SM_10006detail9transform16transform_kernelINS2_10policy_hubILb1EN4cuda3std3__45tupleIJN6thrust24THRUST_300001_SM_1000_NS17counting_iteratorIiNSA_11use_defaultESC_SC_EEEEEE10policy1000El23matrix_multiply_functorNSA_10device_ptrIdEEJSD_EEEvT0_iT1_T2_DpNS2_10kernel_argIT3_EE_param_1];
	ld.param.v2.u32 	{%r63, %r64}, [_ZN3cub18CUB_300001_SM_10006detail9transform16transform_kernelINS2_10policy_hubILb1EN4cuda3std3__45tupleIJN6thrust24THRUST_300001_SM_1000_NS17counting_iteratorIiNSA_11use_defaultESC_SC_EEEEEE10policy1000El23matrix_multiply_functorNSA_10device_ptrIdEEJSD_EEEvT0_iT1_T2_DpNS2_10kernel_argIT3_EE_param_2];
	cvta.to.global.u64 	%rd9, %rd8;
	cvta.to.global.u64 	%rd1, %rd5;
	cvta.to.global.u64 	%rd2, %rd6;
	shl.b32 	%r67, %r62, 7;
	mov.u32 	%r68, %ctaid.x;
	cvt.u64.u32 	%rd10, %r68;
	cvt.s64.s32 	%rd11, %r67;
	mul.lo.s64 	%rd12, %rd11, %rd10;
	sub.s64 	%rd13, %rd7, %rd12;
	min.s64 	%rd14, %rd13, %rd11;
	cvt.u32.u64 	%r3, %rd14;
	cvt.u32.u64 	%r69, %rd12;
	add.s32 	%r4, %r66, %r69;
	shl.b64 	%rd15, %rd12, 3;
	add.s64 	%rd3, %rd9, %rd15;
	setp.eq.s32 	%p1, %r67, %r3;
	@%p1 bra 	$L__BB4_34;
	setp.lt.s32 	%p2, %r62, 1;
	@%p2 bra 	$L__BB4_60;
	mov.u32 	%r5, %tid.x;
	setp.lt.s32 	%p3, %r65, 1;
	@%p3 bra 	$L__BB4_18;
	and.b32  	%r6, %r65, 7;
	mov.b32 	%r125, 0;
	mul.wide.s32 	%rd48, %r64, 8;
$L__BB4_4:
	shl.b32 	%r79, %r125, 7;
	add.s32 	%r8, %r79, %r5;
	setp.ge.s32 	%p13, %r8, %r3;
	@%p13 bra 	$L__BB4_17;
	setp.lt.u32 	%p14, %r65, 8;
	add.s32 	%r81, %r8, %r4;
	div.s32 	%r82, %r81, %r64;
	mul.lo.s32 	%r83, %r82, %r64;
	sub.s32 	%r9, %r81, %r83;
	mul.lo.s32 	%r10, %r82, %r65;
	mov.f64 	%fd124, 0d0000000000000000;
	mov.b32 	%r128, 0;
	@%p14 bra 	$L__BB4_8;
	mov.f64 	%fd124, 0d0000000000000000;
	mov.b32 	%r126, 0;
$L__BB4_7:
	.pragma "nounroll";
	add.s32 	%r85, %r126, %r10;
	mul.wide.s32 	%rd24, %r85, 8;
	add.s64 	%rd25, %rd1, %rd24;
	ld.global.f64 	%fd28, [%rd25];
	mad.lo.s32 	%r86, %r126, %r64, %r9;
	mul.wide.s32 	%rd26, %r86, 8;
	add.s64 	%rd27, %rd2, %rd26;
	ld.global.f64 	%fd29, [%rd27];
	fma.rn.f64 	%fd30, %fd28, %fd29, %fd124;
	ld.global.f64 	%fd31, [%rd25+8];
	mul.wide.s32 	%rd28, %r64, 8;
	add.s64 	%rd29, %rd27, %rd28;
	ld.global.f64 	%fd32, [%rd29];
	fma.rn.f64 	%fd33, %fd31, %fd32, %fd30;
	ld.global.f64 	%fd34, [%rd25+16];
	add.s64 	%rd30, %rd29, %rd28;
	ld.global.f64 	%fd35, [%rd30];
	fma.rn.f64 	%fd36, %fd34, %fd35, %fd33;
	ld.global.f64 	%fd37, [%rd25+24];
	add.s64 	%rd31, %rd30, %rd28;
	ld.global.f64 	%fd38, [%rd31];
	fma.rn.f64 	%fd39, %fd37, %fd38, %fd36;
	ld.global.f64 	%fd40, [%rd25+32];
	add.s64 	%rd32, %rd31, %rd28;
	ld.global.f64 	%fd41, [%rd32];
	fma.rn.f64 	%fd42, %fd40, %fd41, %fd39;
	ld.global.f64 	%fd43, [%rd25+40];
	add.s64 	%rd33, %rd32, %rd28;
	ld.global.f64 	%fd44, [%rd33];
	fma.rn.f64 	%fd45, %fd43, %fd44, %fd42;
	ld.global.f64 	%fd46, [%rd25+48];
	add.s64 	%rd34, %rd33, %rd28;
	ld.global.f64 	%fd47, [%rd34];
	fma.rn.f64 	%fd48, %fd46, %fd47, %fd45;
	ld.global.f64 	%fd49, [%rd25+56];
	add.s64 	%rd35, %rd34, %rd28;
	ld.global.f64 	%fd50, [%rd35];
	fma.rn.f64 	%fd124, %fd49, %fd50, %fd48;
	add.s32 	%r126, %r126, 8;
	and.b32  	%r128, %r65, 2147483640;
	setp.ne.s32 	%p15, %r126, %r128;
	@%p15 bra 	$L__BB4_7;
$L__BB4_8:
	setp.eq.s32 	%p16, %r6, 0;
	@%p16 bra 	$L__BB4_16;
	add.s32 	%r87, %r6, -1;
	setp.lt.u32 	%p17, %r87, 3;
	@%p17 bra 	$L__BB4_11;
	add.s32 	%r88, %r128, %r10;
	mul.wide.s32 	%rd36, %r88, 8;
	add.s64 	%rd37, %rd1, %rd36;
	ld.global.f64 	%fd52, [%rd37];
	mad.lo.s32 	%r89, %r128, %r64, %r9;
	mul.wide.s32 	%rd38, %r89, 8;
	add.s64 	%rd39, %rd2, %rd38;
	ld.global.f64 	%fd53, [%rd39];
	fma.rn.f64 	%fd54, %fd52, %fd53, %fd124;
	ld.global.f64 	%fd55, [%rd37+8];
	add.s64 	%rd41, %rd39, %rd48;
	ld.global.f64 	%fd56, [%rd41];
	fma.rn.f64 	%fd57, %fd55, %fd56, %fd54;
	ld.global.f64 	%fd58, [%rd37+16];
	add.s64 	%rd42, %rd41, %rd48;
	ld.global.f64 	%fd59, [%rd42];
	fma.rn.f64 	%fd60, %fd58, %fd59, %fd57;
	ld.global.f64 	%fd61, [%rd37+24];
	add.s64 	%rd43, %rd42, %rd48;
	ld.global.f64 	%fd62, [%rd43];
	fma.rn.f64 	%fd124, %fd61, %fd62, %fd60;
	add.s32 	%r128, %r128, 4;
$L__BB4_11:
	and.b32  	%r90, %r65, 3;
	setp.eq.s32 	%p18, %r90, 0;
	@%p18 bra 	$L__BB4_16;
	setp.eq.s32 	%p19, %r90, 1;
	@%p19 bra 	$L__BB4_14;
	add.s32 	%r91, %r128, %r10;
	mul.wide.s32 	%rd44, %r91, 8;
	add.s64 	%rd45, %rd1, %rd44;
	ld.global.f64 	%fd64, [%rd45];
	mad.lo.s32 	%r92, %r128, %r64, %r9;
	mul.wide.s32 	%rd46, %r92, 8;
	add.s64 	%rd47, %rd2, %rd46;
	ld.global.f64 	%fd65, [%rd47];
	fma.rn.f64 	%fd66, %fd64, %fd65, %fd124;
	ld.global.f64 	%fd67, [%rd45+8];
	add.s64 	%rd49, %rd47, %rd48;
	ld.global.f64 	%fd68, [%rd49];
	fma.rn.f64 	%fd124, %fd67, %fd68, %fd66;
	add.s32 	%r128, %r128, 2;
$L__BB4_14:
	and.b32  	%r93, %r65, 1;
	setp.eq.b32 	%p20, %r93, 1;
	not.pred 	%p21, %p20;
	@%p21 bra 	$L__BB4_16;
	add.s32 	%r94, %r128, %r10;
	mul.wide.s32 	%rd50, %r94, 8;
	add.s64 	%rd51, %rd1, %rd50;
	ld.global.f64 	%fd69, [%rd51];
	mad.lo.s32 	%r95, %r128, %r64, %r9;
	mul.wide.s32 	%rd52, %r95, 8;
	add.s64 	%rd53, %rd2, %rd52;
	ld.global.f64 	%fd70, [%rd53];
	fma.rn.f64 	%fd124, %fd69, %fd70, %fd124;
$L__BB4_16:
	mul.wide.s32 	%rd54, %r8, 8;
	add.s64 	%rd55, %rd3, %rd54;
	st.global.f64 	[%rd55], %fd124;
$L__BB4_17:
	add.s32 	%r125, %r125, 1;
	setp.eq.s32 	%p22, %r125, %r62;
	@%p22 bra 	$L__BB4_60;
	bra.uni 	$L__BB4_4;
$L__BB4_18:
	and.b32  	%r20, %r62, 3;
	setp.lt.u32 	%p4, %r62, 4;
	mov.b32 	%r142, 0;
	@%p4 bra 	$L__BB4_29;
	and.b32  	%r142, %r62, 2147483644;
	mov.b32 	%r138, 0;
$L__BB4_20:
	shl.b32 	%r72, %r138, 7;
	add.s32 	%r48, %r72, %r5;
	setp.ge.s32 	%p5, %r48, %r3;
	mul.wide.s32 	%rd16, %r48, 8;
	add.s64 	%rd4, %rd3, %rd16;
	@%p5 bra 	$L__BB4_22;
	mov.b64 	%rd17, 0;
	st.global.u64 	[%rd4], %rd17;
$L__BB4_22:
	add.s32 	%r73, %r48, 128;
	setp.ge.s32 	%p6, %r73, %r3;
	@%p6 bra 	$L__BB4_24;
	mov.b64 	%rd18, 0;
	st.global.u64 	[%rd4+1024], %rd18;
$L__BB4_24:
	add.s32 	%r74, %r48, 256;
	setp.ge.s32 	%p7, %r74, %r3;
	@%p7 bra 	$L__BB4_26;
	mov.b64 	%rd19, 0;
	st.global.u64 	[%rd4+2048], %rd19;
$L__BB4_26:
	add.s32 	%r75, %r48, 384;
	setp.ge.s32 	%p8, %r75, %r3;
	@%p8 bra 	$L__BB4_28;
	mov.b64 	%rd20, 0;
	st.global.u64 	[%rd4+3072], %rd20;
$L__BB4_28:
	add.s32 	%r138, %r138, 4;
	setp.eq.s32 	%p9, %r138, %r142;
	@%p9 bra 	$L__BB4_29;
	bra.uni 	$L__BB4_20;
$L__BB4_29:
	setp.eq.s32 	%p10, %r20, 0;
	@%p10 bra 	$L__BB4_60;
	mov.b32 	%r144, 0;
$L__BB4_31:
	.pragma "nounroll";
	shl.b32 	%r77, %r142, 7;
	add.s32 	%r59, %r77, %r5;
	setp.ge.s32 	%p11, %r59, %r3;
	@%p11 bra 	$L__BB4_33;
	mul.wide.s32 	%rd21, %r59, 8;
	add.s64 	%rd22, %rd3, %rd21;
	mov.b64 	%rd23, 0;
	st.global.u64 	[%rd22], %rd23;
$L__BB4_33:
	add.s32 	%r142, %r142, 1;
	add.s32 	%r144, %r144, 1;
	setp.ne.s32 	%p12, %r144, %r20;
	@%p12 bra 	$L__BB4_31;
	bra.uni 	$L__BB4_60;
$L__BB4_34:
	setp.lt.s32 	%p23, %r62, 1;
	@%p23 bra 	$L__BB4_60;
	mov.u32 	%r22, %tid.x;
	setp.lt.s32 	%p24, %r65, 1;
	@%p24 bra 	$L__BB4_49;
	and.b32  	%r23, %r65, 7;
	mov.b32 	%r130, 0;
	mul.wide.s32 	%rd94, %r64, 8;
$L__BB4_37:
	setp.lt.u32 	%p33, %r65, 8;
	shl.b32 	%r110, %r130, 7;
	add.s32 	%r26, %r110, %r22;
	add.s32 	%r111, %r26, %r4;
	div.s32 	%r112, %r111, %r64;
	mul.lo.s32 	%r113, %r112, %r64;
	sub.s32 	%r27, %r111, %r113;
	mul.lo.s32 	%r28, %r112, %r65;
	mov.f64 	%fd132, 0d0000000000000000;
	mov.b32 	%r135, 0;
	@%p33 bra 	$L__BB4_40;
	and.b32  	%r114, %r65, 2147483640;
	neg.s32 	%r133, %r114;
	mov.f64 	%fd132, 0d0000000000000000;
	mov.u32 	%r131, %r28;
	mov.u32 	%r132, %r27;
$L__BB4_39:
	.pragma "nounroll";
	and.b32  	%r135, %r65, 2147483640;
	mul.wide.s32 	%rd70, %r131, 8;
	add.s64 	%rd71, %rd1, %rd70;
	ld.global.f64 	%fd74, [%rd71];
	mul.wide.s32 	%rd72, %r132, 8;
	add.s64 	%rd73, %rd2, %rd72;
	ld.global.f64 	%fd75, [%rd73];
	fma.rn.f64 	%fd76, %fd74, %fd75, %fd132;
	ld.global.f64 	%fd77, [%rd71+8];
	mul.wide.s32 	%rd74, %r64, 8;
	add.s64 	%rd75, %rd73, %rd74;
	ld.global.f64 	%fd78, [%rd75];
	fma.rn.f64 	%fd79, %fd77, %fd78, %fd76;
	ld.global.f64 	%fd80, [%rd71+16];
	add.s64 	%rd76, %rd75, %rd74;
	ld.global.f64 	%fd81, [%rd76];
	fma.rn.f64 	%fd82, %fd80, %fd81, %fd79;
	ld.global.f64 	%fd83, [%rd71+24];
	add.s64 	%rd77, %rd76, %rd74;
	ld.global.f64 	%fd84, [%rd77];
	fma.rn.f64 	%fd85, %fd83, %fd84, %fd82;
	ld.global.f64 	%fd86, [%rd71+32];
	add.s64 	%rd78, %rd77, %rd74;
	ld.global.f64 	%fd87, [%rd78];
	fma.rn.f64 	%fd88, %fd86, %fd87, %fd85;
	ld.global.f64 	%fd89, [%rd71+40];
	add.s64 	%rd79, %rd78, %rd74;
	ld.global.f64 	%fd90, [%rd79];
	fma.rn.f64 	%fd91, %fd89, %fd90, %fd88;
	ld.global.f64 	%fd92, [%rd71+48];
	add.s64 	%rd80, %rd79, %rd74;
	ld.global.f64 	%fd93, [%rd80];
	fma.rn.f64 	%fd94, %fd92, %fd93, %fd91;
	ld.global.f64 	%fd95, [%rd71+56];
	add.s64 	%rd81, %rd80, %rd74;
	ld.global.f64 	%fd96, [%rd81];
	fma.rn.f64 	%fd132, %fd95, %fd96, %fd94;
	add.s32 	%r133, %r133, 8;
	shl.b32 	%r115, %r64, 3;
	add.s32 	%r132, %r132, %r115;
	add.s32 	%r131, %r131, 8;
	setp.ne.s32 	%p34, %r133, 0;
	@%p34 bra 	$L__BB4_39;
$L__BB4_40:
	setp.eq.s32 	%p35, %r23, 0;
	@%p35 bra 	$L__BB4_48;
	add.s32 	%r116, %r23, -1;
	setp.lt.u32 	%p36, %r116, 3;
	@%p36 bra 	$L__BB4_43;
	add.s32 	%r117, %r135, %r28;
	mul.wide.s32 	%rd82, %r117, 8;
	add.s64 	%rd83, %rd1, %rd82;
	ld.global.f64 	%fd98, [%rd83];
	mad.lo.s32 	%r118, %r135, %r64, %r27;
	mul.wide.s32 	%rd84, %r118, 8;
	add.s64 	%rd85, %rd2, %rd84;
	ld.global.f64 	%fd99, [%rd85];
	fma.rn.f64 	%fd100, %fd98, %fd99, %fd132;
	ld.global.f64 	%fd101, [%rd83+8];
	add.s64 	%rd87, %rd85, %rd94;
	ld.global.f64 	%fd102, [%rd87];
	fma.rn.f64 	%fd103, %fd101, %fd102, %fd100;
	ld.global.f64 	%fd104, [%rd83+16];
	add.s64 	%rd88, %rd87, %rd94;
	ld.global.f64 	%fd105, [%rd88];
	fma.rn.f64 	%fd106, %fd104, %fd105, %fd103;
	ld.global.f64 	%fd107, [%rd83+24];
	add.s64 	%rd89, %rd88, %rd94;
	ld.global.f64 	%fd108, [%rd89];
	fma.rn.f64 	%fd132, %fd107, %fd108, %fd106;
	add.s32 	%r135, %r135, 4;
$L__BB4_43:
	and.b32  	%r119, %r65, 3;
	setp.eq.s32 	%p37, %r119, 0;
	@%p37 bra 	$L__BB4_48;
	setp.eq.s32 	%p38, %r119, 1;
	@%p38 bra 	$L__BB4_46;
	add.s32 	%r120, %r135, %r28;
	mul.wide.s32 	%rd90, %r120, 8;
	add.s64 	%rd91, %rd1, %rd90;
	ld.global.f64 	%fd110, [%rd91];
	mad.lo.s32 	%r121, %r135, %r64, %r27;
	mul.wide.s32 	%rd92, %r121, 8;
	add.s64 	%rd93, %rd2, %rd92;
	ld.global.f64 	%fd111, [%rd93];
	fma.rn.f64 	%fd112, %fd110, %fd111, %fd132;
	ld.global.f64 	%fd113, [%rd91+8];
	add.s64 	%rd95, %rd93, %rd94;
	ld.global.f64 	%fd114, [%rd95];
	fma.rn.f64 	%fd132, %fd113, %fd114, %fd112;
	add.s32 	%r135, %r135, 2;
$L__BB4_46:
	and.b32  	%r122, %r65, 1;
	setp.eq.b32 	%p39, %r122, 1;
	not.pred 	%p40, %p39;
	@%p40 bra 	$L__BB4_48;
	add.s32 	%r123, %r135, %r28;
	mul.wide.s32 	%rd96, %r123, 8;
	add.s64 	%rd97, %rd1, %rd96;
	ld.global.f64 	%fd115, [%rd97];
	mad.lo.s32 	%r124, %r135, %r64, %r27;
	mul.wide.s32 	%rd98, %r124, 8;
	add.s64 	%rd99, %rd2, %rd98;
	ld.global.f64 	%fd116, [%rd99];
	fma.rn.f64 	%fd132, %fd115, %fd116, %fd132;
$L__BB4_48:
	mul.wide.s32 	%rd100, %r26, 8;
	add.s64 	%rd101, %rd3, %rd100;
	st.global.f64 	[%rd101], %fd132;
	add.s32 	%r130, %r130, 1;
	setp.eq.s32 	%p41, %r130, %r62;
	@%p41 bra 	$L__BB4_60;
	bra.uni 	$L__BB4_37;
$L__BB4_49:
	and.b32  	%r43, %r62, 7;
	setp.lt.u32 	%p25, %r62, 8;
	mov.b32 	%r140, 0;
	@%p25 bra 	$L__BB4_52;
	and.b32  	%r140, %r62, 2147483640;
	mov.b32 	%r137, 0;
$L__BB4_51:
	.pragma "nounroll";
	shl.b32 	%r98, %r137, 7;
	add.s32 	%r99, %r98, %r22;
	mul.wide.u32 	%rd56, %r99, 8;
	add.s64 	%rd57, %rd3, %rd56;
	mov.b64 	%rd58, 0;
	st.global.u64 	[%rd57], %rd58;
	add.s32 	%r100, %r99, 128;
	mul.wide.s32 	%rd59, %r100, 8;
	add.s64 	%rd60, %rd3, %rd59;
	st.global.u64 	[%rd60], %rd58;
	st.global.u64 	[%rd60+1024], %rd58;
	st.global.u64 	[%rd60+2048], %rd58;
	st.global.u64 	[%rd60+3072], %rd58;
	st.global.u64 	[%rd60+4096], %rd58;
	st.global.u64 	[%rd60+5120], %rd58;
	st.global.u64 	[%rd60+6144], %rd58;
	add.s32 	%r137, %r137, 8;
	setp.eq.s32 	%p26, %r137, %r140;
	@%p26 bra 	$L__BB4_52;
	bra.uni 	$L__BB4_51;
$L__BB4_52:
	setp.eq.s32 	%p27, %r43, 0;
	@%p27 bra 	$L__BB4_60;
	and.b32  	%r51, %r62, 3;
	setp.lt.u32 	%p28, %r43, 4;
	@%p28 bra 	$L__BB4_55;
	shl.b32 	%r101, %r140, 7;
	add.s32 	%r102, %r101, %r22;
	mul.wide.s32 	%rd61, %r102, 8;
	add.s64 	%rd62, %rd3, %rd61;
	mov.b64 	%rd63, 0;
	st.global.u64 	[%rd62], %rd63;
	st.global.u64 	[%rd62+1024], %rd63;
	st.global.u64 	[%rd62+2048], %rd63;
	st.global.u64 	[%rd62+3072], %rd63;
	add.s32 	%r140, %r140, 4;
$L__BB4_55:
	setp.eq.s32 	%p29, %r51, 0;
	@%p29 bra 	$L__BB4_60;
	setp.eq.s32 	%p30, %r51, 1;
	@%p30 bra 	$L__BB4_58;
	shl.b32 	%r103, %r140, 7;
	add.s32 	%r104, %r103, %r22;
	mul.wide.s32 	%rd64, %r104, 8;
	add.s64 	%rd65, %rd3, %rd64;
	mov.b64 	%rd66, 0;
	st.global.u64 	[%rd65], %rd66;
	st.global.u64 	[%rd65+1024], %rd66;
	add.s32 	%r140, %r140, 2;
$L__BB4_58:
	and.b32  	%r105, %r62, 1;
	setp.eq.b32 	%p31, %r105, 1;
	not.pred 	%p32, %p31;
	@%p32 bra 	$L__BB4_60;
	shl.b32 	%r106, %r140, 7;
	add.s32 	%r107, %r106, %r22;
	mul.wide.s32 	%rd67, %r107, 8;
	add.s64 	%rd68, %rd3, %rd67;
	mov.b64 	%rd69, 0;
	st.global.u64 	[%rd68], %rd69;
$L__BB4_60:
	ret;

}


// ===== COMPILED SASS (sm_100) =====

	.target	sm_100

	.elftype	@"ET_EXEC"


//--------------------- .note.nv.tkinfo           --------------------------
	.section	.note.nv.tkinfo,"",@"SHT_NOTE"
	.sectionflags	@"SHF_NOTE_NV_TKINFO"
	.tkinfo
        /*0018*/ 	.word	0x00000002
        /*0030*/ 	.string	""
        /*0030*/ 	.string	"ptxas"
        /*0030*/ 	.string	"Cuda compilation tools, release 13.0, V13.0.88"
        /*0030*/ 	.string	"Build cuda_13.0.r13.0/compiler.36424714_0"
        /*0030*/ 	.string	"-arch sm_100 -m 64 "



//--------------------- .note.nv.cuinfo           --------------------------
	.section	.note.nv.cuinfo,"",@"SHT_NOTE"
	.sectionflags	@"SHF_NOTE_NV_CUINFO"
        /*0018*/ 	.short	0x0002
        /*001a*/ 	.short	0x0064
        /*001c*/ 	.short	0x0082
	.zero		2


//--------------------- .nv.info                  --------------------------
	.section	.nv.info,"",@"SHT_CUDA_INFO"
	.align	4


	//----- nvinfo : EIATTR_REGCOUNT
	.align		4
        /*0000*/ 	.byte	0x04, 0x2f
        /*0002*/ 	.short	(.L_46 - .L_45)
	.align		4
.L_45:
        /*0004*/ 	.word	index@(_ZN3cub18CUB_300001_SM_10006detail11EmptyKernelIvEEvv)
        /*0008*/ 	.word	0x00000004


	//----- nvinfo : EIATTR_FRAME_SIZE
	.align		4
.L_46:
        /*000c*/ 	.byte	0x04, 0x11
        /*000e*/ 	.short	(.L_48 - .L_47)
	.align		4
.L_47:
        /*0010*/ 	.word	index@(_ZN3cub18CUB_300001_SM_10006detail11EmptyKernelIvEEvv)
        /*0014*/ 	.word	0x00000000


	//----- nvinfo : EIATTR_REGCOUNT
	.align		4
.L_48:
        /*0018*/ 	.byte	0x04, 0x2f
        /*001a*/ 	.short	(.L_50 - .L_49)
	.align		4
.L_49:
        /*001c*/ 	.word	index@(_ZN3cub18CUB_300001_SM_10006detail8for_each13static_kernelINS2_12policy_hub_t12policy_500_tEmN6thrust24THRUST_300001_SM_1000_NS8cuda_cub20__uninitialized_fill7functorINS7_10device_ptrIiEEiEEEEvT0_T1_)
        /*0020*/ 	.word	0x00000008


	//----- nvinfo : EIATTR_FRAME_SIZE
	.align		4
.L_50:
        /*0024*/ 	.byte	0x04, 0x11
        /*0026*/ 	.short	(.L_52 - .L_51)
	.align		4
.L_51:
        /*0028*/ 	.word	index@(_ZN3cub18CUB_300001_SM_10006detail8for_each13static_kernelINS2_12policy_hub_t12policy_500_tEmN6thrust24THRUST_300001_SM_1000_NS8cuda_cub20__uninitialized_fill7functorINS7_10device_ptrIiEEiEEEEvT0_T1_)
        /*002c*/ 	.word	0x00000000


	//----- nvinfo : EIATTR_REGCOUNT
	.align		4
.L_52:
        /*0030*/ 	.byte	0x04, 0x2f
        /*0032*/ 	.short	(.L_54 - .L_53)
	.align		4
.L_53:
        /*0034*/ 	.word	index@(_ZN3cub18CUB_300001_SM_10006detail8for_each13static_kernelINS2_12policy_hub_t12policy_500_tElN6thrust24THRUST_300001_SM_1000_NS8cuda_cub10__tabulate7functorINS7_6detail15normal_iteratorINS7_10device_ptrIiEEEENS7_6system6detail7generic6detail22compute_sequence_valueIivEElEEEEvT0_T1_)
        /*0038*/ 	.word	0x0000000a


	//----- nvinfo : EIATTR_FRAME_SIZE
	.align		4
.L_54:
        /*003c*/ 	.byte	0x04, 0x11
        /*003e*/ 	.short	(.L_56 - .L_55)
	.align		4
.L_55:
        /*0040*/ 	.word	index@(_ZN3cub18CUB_300001_SM_10006detail8for_each13static_kernelINS2_12policy_hub_t12policy_500_tElN6thrust24THRUST_300001_SM_1000_NS8cuda_cub10__tabulate7functorINS7_6detail15normal_iteratorINS7_10device_ptrIiEEEENS7_6system6detail7generic6detail22compute_sequence_valueIivEElEEEEvT0_T1_)
        /*0044*/ 	.word	0x00000000


	//----- nvinfo : EIATTR_REGCOUNT
	.align		4
.L_56:
        /*0048*/ 	.byte	0x04, 0x2f
        /*004a*/ 	.short	(.L_58 - .L_57)
	.align		4
.L_57:
        /*004c*/ 	.word	index@(_ZN3cub18CUB_300001_SM_10006detail9transform16transform_kernelINS2_10policy_hubILb1EN4cuda3std3__45tupleIJN6thrust24THRUST_300001_SM_1000_NS17counting_iteratorIiNSA_11use_defaultESC_SC_EEEEEE10policy1000Ei23matrix_multiply_functorNSA_10device_ptrIdEEJSD_EEEvT0_iT1_T2_DpNS2_10kernel_argIT3_EE)
        /*0050*/ 	.word	0x00000020


	//----- nvinfo : EIATTR_FRAME_SIZE
	.align		4
.L_58:
        /*0054*/ 	.byte	0x04, 0x11
        /*0056*/ 	.short	(.L_60 - .L_59)
	.align		4
.L_59:
        /*0058*/ 	.word	index@(_ZN3cub18CUB_300001_SM_10006detail9transform16transform_kernelINS2_10policy_hubILb1EN4cuda3std3__45tupleIJN6thrust24THRUST_300001_SM_1000_NS17counting_iteratorIiNSA_11use_defaultESC_SC_EEEEEE10policy1000Ei23matrix_multiply_functorNSA_10device_ptrIdEEJSD_EEEvT0_iT1_T2_DpNS2_10kernel_argIT3_EE)
        /*005c*/ 	.word	0x00000000


	//----- nvinfo : EIATTR_REGCOUNT
	.align		4
.L_60:
        /*0060*/ 	.byte	0x04, 0x2f
        /*0062*/ 	.short	(.L_62 - .L_61)
	.align		4
.L_61:
        /*0064*/ 	.word	index@(_ZN3cub18CUB_300001_SM_10006detail9transform16transform_kernelINS2_10policy_hubILb1EN4cuda3std3__45tupleIJN6thrust24THRUST_300001_SM_1000_NS17counting_iteratorIiNSA_11use_defaultESC_SC_EEEEEE10policy1000El23matrix_multiply_functorNSA_10device_ptrIdEEJSD_EEEvT0_iT1_T2_DpNS2_10kernel_argIT3_EE)
        /*0068*/ 	.word	0x00000020


	//----- nvinfo : EIATTR_FRAME_SIZE
	.align		4
.L_62:
        /*006c*/ 	.byte	0x04, 0x11
        /*006e*/ 	.short	(.L_64 - .L_63)
	.align		4
.L_63:
        /*0070*/ 	.word	index@(_ZN3cub18CUB_300001_SM_10006detail9transform16transform_kernelINS2_10policy_hubILb1EN4cuda3std3__45tupleIJN6thrust24THRUST_300001_SM_1000_NS17counting_iteratorIiNSA_11use_defaultESC_SC_EEEEEE10policy1000El23matrix_multiply_functorNSA_10device_ptrIdEEJSD_EEEvT0_iT1_T2_DpNS2_10kernel_argIT3_EE)
        /*0074*/ 	.word	0x00000000


	//----- nvinfo : EIATTR_MIN_STACK_SIZE
	.align		4
.L_64:
        /*0078*/ 	.byte	0x04, 0x12
        /*007a*/ 	.short	(.L_66 - .L_65)
	.align		4
.L_65:
        /*007c*/ 	.word	index@(_ZN3cub18CUB_300001_SM_10006detail9transform16transform_kernelINS2_10policy_hubILb1EN4cuda3std3__45tupleIJN6thrust24THRUST_300001_SM_1000_NS17counting_iteratorIiNSA_11use_defaultESC_SC_EEEEEE10policy1000El23matrix_multiply_functorNSA_10device_ptrIdEEJSD_EEEvT0_iT1_T2_DpNS2_10kernel_argIT3_EE)
        /*0080*/ 	.word	0x00000000


	//----- nvinfo : EIATTR_MIN_STACK_SIZE
	.align		4
.L_66:
        /*0084*/ 	.byte	0x04, 0x12
        /*0086*/ 	.short	(.L_68 - .L_67)
	.align		4
.L_67:
        /*0088*/ 	.word	index@(_ZN3cub18CUB_300001_SM_10006detail9transform16transform_kernelINS2_10policy_hubILb1EN4cuda3std3__45tupleIJN6thrust24THRUST_300001_SM_1000_NS17counting_iteratorIiNSA_11use_defaultESC_SC_EEEEEE10policy1000Ei23matrix_multiply_functorNSA_10device_ptrIdEEJSD_EEEvT0_iT1_T2_DpNS2_10kernel_argIT3_EE)
        /*008c*/ 	.word	0x00000000


	//----- nvinfo : EIATTR_MIN_STACK_SIZE
	.align		4
.L_68:
        /*0090*/ 	.byte	0x04, 0x12
        /*0092*/ 	.short	(.L_70 - .L_69)
	.align		4
.L_69:
        /*0094*/ 	.word	index@(_ZN3cub18CUB_300001_SM_10006detail8for_each13static_kernelINS2_12policy_hub_t12policy_500_tElN6thrust24THRUST_300001_SM_1000_NS8cuda_cub10__tabulate7functorINS7_6detail15normal_iteratorINS7_10device_ptrIiEEEENS7_6system6detail7generic6detail22compute_sequence_valueIivEElEEEEvT0_T1_)
        /*0098*/ 	.word	0x00000000


	//----- nvinfo : EIATTR_MIN_STACK_SIZE
	.align		4
.L_70:
        /*009c*/ 	.byte	0x04, 0x12
        /*009e*/ 	.short	(.L_72 - .L_71)
	.align		4
.L_71:
        /*00a0*/ 	.word	index@(_ZN3cub18CUB_300001_SM_10006detail8for_each13static_kernelINS2_12policy_hub_t12policy_500_tEmN6thrust24THRUST_300001_SM_1000_NS8cuda_cub20__uninitialized_fill7functorINS7_10device_ptrIiEEiEEEEvT0_T1_)
        /*00a4*/ 	.word	0x00000000


	//----- nvinfo : EIATTR_MIN_STACK_SIZE
	.align		4
.L_72:
        /*00a8*/ 	.byte	0x04, 0x12
        /*00aa*/ 	.short	(.L_74 - .L_73)
	.align		4
.L_73:
        /*00ac*/ 	.word	index@(_ZN3cub18CUB_300001_SM_10006detail11EmptyKernelIvEEvv)
        /*00b0*/ 	.word	0x00000000
.L_74:


//--------------------- .nv.compat                --------------------------
	.section	.nv.compat,"",@"SHT_CUDA_COMPAT_INFO"
	.align	4
        /*0000*/ 	.byte	0x02, 0x09, 0x00, 0x00, 0x02, 0x02, 0x01, 0x00, 0x02, 0x05, 0x05, 0x00, 0x03, 0x07, 0x01, 0x01
        /*0010*/ 	.byte	0x02, 0x03, 0x00, 0x00, 0x02, 0x06, 0x01, 0x00, 0x04, 0x0b, 0x08, 0x00, 0x01, 0x00, 0x00, 0x00
        /*0020*/ 	.byte	0x00, 0x00, 0x00, 0x00


//--------------------- .nv.info._ZN3cub18CUB_300001_SM_10006detail9transform16transform_kernelINS2_10policy_hubILb1EN4cuda3std3__45tupleIJN6thrust24THRUST_300001_SM_1000_NS17counting_iteratorIiNSA_11use_defaultESC_SC_EEEEEE10policy1000El23matrix_multiply_functorNSA_10device_ptrIdEEJSD_EEEvT0_iT1_T2_DpNS2_10kernel_argIT3_EE --------------------------
	.section	.nv.info._ZN3cub18CUB_300001_SM_10006detail9transform16transform_kernelINS2_10policy_hubILb1EN4cuda3std3__45tupleIJN6thrust24THRUST_300001_SM_1000_NS17counting_iteratorIiNSA_11use_defaultESC_SC_EEEEEE10policy1000El23matrix_multiply_functorNSA_10device_ptrIdEEJSD_EEEvT0_iT1_T2_DpNS2_10kernel_argIT3_EE,"",@"SHT_CUDA_INFO"
	.sectionflags	@""
	.align	4


	//----- nvinfo : EIATTR_CUDA_API_VERSION
	.align		4
        /*0000*/ 	.byte	0x04, 0x37
        /*0002*/ 	.short	(.L_76 - .L_75)
.L_75:
        /*0004*/ 	.word	0x00000082


	//----- nvinfo : EIATTR_KPARAM_INFO
	.align		4
.L_76:
        /*0008*/ 	.byte	0x04, 0x17
        /*000a*/ 	.short	(.L_78 - .L_77)
.L_77:
        /*000c*/ 	.word	0x00000000
        /*0010*/ 	.short	0x0004
        /*0012*/ 	.short	0x0038
        /*0014*/ 	.byte	0x00, 0xf0, 0x41, 0x00


	//----- nvinfo : EIATTR_KPARAM_INFO
	.align		4
.L_78:
        /*0018*/ 	.byte	0x04, 0x17
        /*001a*/ 	.short	(.L_80 - .L_79)
.L_79:
        /*001c*/ 	.word	0x00000000
        /*0020*/ 	.short	0x0003
        /*0022*/ 	.short	0x0030
        /*0024*/ 	.byte	0x00, 0xf0, 0x21, 0x00


	//----- nvinfo : EIATTR_KPARAM_INFO
	.align		4
.L_80:
        /*0028*/ 	.byte	0x04, 0x17
        /*002a*/ 	.short	(.L_82 - .L_81)
.L_81:
        /*002c*/ 	.word	0x00000000
        /*0030*/ 	.short	0x0002
        /*0032*/ 	.short	0x0010
        /*0034*/ 	.byte	0x00, 0xf0, 0x81, 0x00


	//----- nvinfo : EIATTR_KPARAM_INFO
	.align		4
.L_82:
        /*0038*/ 	.byte	0x04, 0x17
        /*003a*/ 	.short	(.L_84 - .L_83)
.L_83:
        /*003c*/ 	.word	0x00000000
        /*0040*/ 	.short	0x0001
        /*0042*/ 	.short	0x0008
        /*0044*/ 	.byte	0x00, 0xf0, 0x11, 0x00


	//----- nvinfo : EIATTR_KPARAM_INFO
	.align		4
.L_84:
        /*0048*/ 	.byte	0x04, 0x17
        /*004a*/ 	.short	(.L_86 - .L_85)
.L_85:
        /*004c*/ 	.word	0x00000000
        /*0050*/ 	.short	0x0000
        /*0052*/ 	.short	0x0000
        /*0054*/ 	.byte	0x00, 0xf0, 0x21, 0x00


	//----- nvinfo : EIATTR_SPARSE_MMA_MASK
	.align		4
.L_86:
        /*0058*/ 	.byte	0x03, 0x50
        /*005a*/ 	.short	0x0000


	//----- nvinfo : EIATTR_MAXREG_COUNT
	.align		4
        /*005c*/ 	.byte	0x03, 0x1b
        /*005e*/ 	.short	0x00ff


	//----- nvinfo : EIATTR_MERCURY_ISA_VERSION
	.align		4
        /*0060*/ 	.byte	0x03, 0x5f
        /*0062*/ 	.short	0x0101


	//----- nvinfo : EIATTR_VRC_CTA_INIT_COUNT
	.align		4
        /*0064*/ 	.byte	0x02, 0x4a
	.zero		1
	.zero		1


	//----- nvinfo : EIATTR_EXIT_INSTR_OFFSETS
	.align		4
        /*0068*/ 	.byte	0x04, 0x1c
        /*006a*/ 	.short	(.L_88 - .L_87)


	//   ....[0]....
.L_87:
        /*006c*/ 	.word	0x00000170


	//   ....[1]....
        /*0070*/ 	.word	0x00000ab0


	//   ....[2]....
        /*0074*/ 	.word	0x00000d20


	//   ....[3]....
        /*0078*/ 	.word	0x00000dc0


	//   ....[4]....
        /*007c*/ 	.word	0x00000de0


	//   ....[5]....
        /*0080*/ 	.word	0x00001730


	//   ....[6]....
        /*0084*/ 	.word	0x000018b0


	//   ....[7]....
        /*0088*/ 	.word	0x00001970


	//   ....[8]....
        /*008c*/ 	.word	0x00001a00


	//   ....[9]....
        /*0090*/ 	.word	0x00001a40


	//----- nvinfo : EIATTR_MAX_THREADS
	.align		4
.L_88:
        /*0094*/ 	.byte	0x04, 0x05
        /*0096*/ 	.short	(.L_90 - .L_89)
.L_89:
        /*0098*/ 	.word	0x00000080
        /*009c*/ 	.word	0x00000001
        /*00a0*/ 	.word	0x00000001


	//----- nvinfo : EIATTR_CRS_STACK_SIZE
	.align		4
.L_90:
        /*00a4*/ 	.byte	0x04, 0x1e
        /*00a6*/ 	.short	(.L_92 - .L_91)
.L_91:
        /*00a8*/ 	.word	0x00000000


	//----- nvinfo : EIATTR_CBANK_PARAM_SIZE
	.align		4
.L_92:
        /*00ac*/ 	.byte	0x03, 0x19
        /*00ae*/ 	.short	0x0048


	//----- nvinfo : EIATTR_PARAM_CBANK
	.align		4
        /*00b0*/ 	.byte	0x04, 0x0a
        /*00b2*/ 	.short	(.L_94 - .L_93)
	.align		4
.L_93:
        /*00b4*/ 	.word	index@(.nv.constant0._ZN3cub18CUB_300001_SM_10006detail9transform16transform_kernelINS2_10policy_hubILb1EN4cuda3std3__45tupleIJN6thrust24THRUST_300001_SM_1000_NS17counting_iteratorIiNSA_11use_defaultESC_SC_EEEEEE10policy1000El23matrix_multiply_functorNSA_10device_ptrIdEEJSD_EEEvT0_iT1_T2_DpNS2_10kernel_argIT3_EE)
        /*00b8*/ 	.short	0x0380
        /*00ba*/ 	.short	0x0048


	//----- nvinfo : EIATTR_SW_WAR
	.align		4
.L_94:
        /*00bc*/ 	.byte	0x04, 0x36
        /*00be*/ 	.short	(.L_96 - .L_95)
.L_95:
        /*00c0*/ 	.word	0x00000008
.L_96:


//--------------------- .nv.info._ZN3cub18CUB_300001_SM_10006detail9transform16transform_kernelINS2_10policy_hubILb1EN4cuda3std3__45tupleIJN6thrust24THRUST_300001_SM_1000_NS17counting_iteratorIiNSA_11use_defaultESC_SC_EEEEEE10policy1000Ei23matrix_multiply_functorNSA_10device_ptrIdEEJSD_EEEvT0_iT1_T2_DpNS2_10kernel_argIT3_EE --------------------------
	.section	.nv.info._ZN3cub18CUB_300001_SM_10006detail9transform16transform_kernelINS2_10policy_hubILb1EN4cuda3std3__45tupleIJN6thrust24THRUST_300001_SM_1000_NS17counting_iteratorIiNSA_11use_defaultESC_SC_EEEEEE10policy1000Ei23matrix_multiply_functorNSA_10device_ptrIdEEJSD_EEEvT0_iT1_T2_DpNS2_10kernel_argIT3_EE,"",@"SHT_CUDA_INFO"
	.sectionflags	@""
	.align	4


	//----- nvinfo : EIATTR_CUDA_API_VERSION
	.align		4
        /*0000*/ 	.byte	0x04, 0x37
        /*0002*/ 	.short	(.L_98 - .L_97)
.L_97:
        /*0004*/ 	.word	0x00000082


	//----- nvinfo : EIATTR_KPARAM_INFO
	.align		4
.L_98:
        /*0008*/ 	.byte	0x04, 0x17
        /*000a*/ 	.short	(.L_100 - .L_99)
.L_99:
        /*000c*/ 	.word	0x00000000
        /*0010*/ 	.short	0x0004
        /*0012*/ 	.short	0x0030
        /*0014*/ 	.byte	0x00, 0xf0, 0x41, 0x00


	//----- nvinfo : EIATTR_KPARAM_INFO
	.align		4
.L_100:
        /*0018*/ 	.byte	0x04, 0x17
        /*001a*/ 	.short	(.L_102 - .L_101)
.L_101:
        /*001c*/ 	.word	0x00000000
        /*0020*/ 	.short	0x0003
        /*0022*/ 	.short	0x0028
        /*0024*/ 	.byte	0x00, 0xf0, 0x21, 0x00


	//----- nvinfo : EIATTR_KPARAM_INFO
	.align		4
.L_102:
        /*0028*/ 	.byte	0x04, 0x17
        /*002a*/ 	.short	(.L_104 - .L_103)
.L_103:
        /*002c*/ 	.word	0x00000000
        /*0030*/ 	.short	0x0002
        /*0032*/ 	.short	0x0008
        /*0034*/ 	.byte	0x00, 0xf0, 0x81, 0x00


	//----- nvinfo : EIATTR_KPARAM_INFO
	.align		4
.L_104:
        /*0038*/ 	.byte	0x04, 0x17
        /*003a*/ 	.short	(.L_106 - .L_105)
.L_105:
        /*003c*/ 	.word	0x00000000
        /*0040*/ 	.short	0x0001
        /*0042*/ 	.short	0x0004
        /*0044*/ 	.byte	0x00, 0xf0, 0x11, 0x00


	//----- nvinfo : EIATTR_KPARAM_INFO
	.align		4
.L_106:
        /*0048*/ 	.byte	0x04, 0x17
        /*004a*/ 	.short	(.L_108 - .L_107)
.L_107:
        /*004c*/ 	.word	0x00000000
        /*0050*/ 	.short	0x0000
        /*0052*/ 	.short	0x0000
        /*0054*/ 	.byte	0x00, 0xf0, 0x11, 0x00


	//----- nvinfo : EIATTR_SPARSE_MMA_MASK
	.align		4
.L_108:
        /*0058*/ 	.byte	0x03, 0x50
        /*005a*/ 	.short	0x0000


	//----- nvinfo : EIATTR_MAXREG_COUNT
	.align		4
        /*005c*/ 	.byte	0x03, 0x1b
        /*005e*/ 	.short	0x00ff


	//----- nvinfo : EIATTR_MERCURY_ISA_VERSION
	.align		4
        /*0060*/ 	.byte	0x03, 0x5f
        /*0062*/ 	.short	0x0101


	//----- nvinfo : EIATTR_VRC_CTA_INIT_COUNT
	.align		4
        /*0064*/ 	.byte	0x02, 0x4a
	.zero		1
	.zero		1


	//----- nvinfo : EIATTR_EXIT_INSTR_OFFSETS
	.align		4
        /*0068*/ 	.byte	0x04, 0x1c
        /*006a*/ 	.short	(.L_110 - .L_109)


	//   ....[0]....
.L_109:
        /*006c*/ 	.word	0x000000f0


	//   ....[1]....
        /*0070*/ 	.word	0x000009f0


	//   ....[2]....
        /*0074*/ 	.word	0x00000b70


	//   ....[3]....
        /*0078*/ 	.word	0x00000c30


	//   ....[4]....
        /*007c*/ 	.word	0x00000cc0


	//   ....[5]....
        /*0080*/ 	.word	0x00000d00


	//   ....[6]....
        /*0084*/ 	.word	0x00000d20


	//   ....[7]....
        /*0088*/ 	.word	0x000016e0


	//   ....[8]....
        /*008c*/ 	.word	0x00001870


	//   ....[9]....
        /*0090*/ 	.word	0x000018f0


	//----- nvinfo : EIATTR_MAX_THREADS
	.align		4
.L_110:
        /*0094*/ 	.byte	0x04, 0x05
        /*0096*/ 	.short	(.L_112 - .L_111)
.L_111:
        /*0098*/ 	.word	0x00000080
        /*009c*/ 	.word	0x00000001
        /*00a0*/ 	.word	0x00000001


	//----- nvinfo : EIATTR_CRS_STACK_SIZE
	.align		4
.L_112:
        /*00a4*/ 	.byte	0x04, 0x1e
        /*00a6*/ 	.short	(.L_114 - .L_113)
.L_113:
        /*00a8*/ 	.word	0x00000000


	//----- nvinfo : EIATTR_CBANK_PARAM_SIZE
	.align		4
.L_114:
        /*00ac*/ 	.byte	0x03, 0x19
        /*00ae*/ 	.short	0x0040


	//----- nvinfo : EIATTR_PARAM_CBANK
	.align		4
        /*00b0*/ 	.byte	0x04, 0x0a
        /*00b2*/ 	.short	(.L_116 - .L_115)
	.align		4
.L_115:
        /*00b4*/ 	.word	index@(.nv.constant0._ZN3cub18CUB_300001_SM_10006detail9transform16transform_kernelINS2_10policy_hubILb1EN4cuda3std3__45tupleIJN6thrust24THRUST_300001_SM_1000_NS17counting_iteratorIiNSA_11use_defaultESC_SC_EEEEEE10policy1000Ei23matrix_multiply_functorNSA_10device_ptrIdEEJSD_EEEvT0_iT1_T2_DpNS2_10kernel_argIT3_EE)
        /*00b8*/ 	.short	0x0380
        /*00ba*/ 	.short	0x0040


	//----- nvinfo : EIATTR_SW_WAR
	.align		4
.L_116:
        /*00bc*/ 	.byte	0x04, 0x36
        /*00be*/ 	.short	(.L_118 - .L_117)
.L_117:
        /*00c0*/ 	.word	0x00000008
.L_118:


//--------------------- .nv.info._ZN3cub18CUB_300001_SM_10006detail8for_each13static_kernelINS2_12policy_hub_t12policy_500_tElN6thrust24THRUST_300001_SM_1000_NS8cuda_cub10__tabulate7functorINS7_6detail15normal_iteratorINS7_10device_ptrIiEEEENS7_6system6detail7generic6detail22compute_sequence_valueIivEElEEEEvT0_T1_ --------------------------
	.section	.nv.info._ZN3cub18CUB_300001_SM_10006detail8for_each13static_kernelINS2_12policy_hub_t12policy_500_tElN6thrust24THRUST_300001_SM_1000_NS8cuda_cub10__tabulate7functorINS7_6detail15normal_iteratorINS7_10device_ptrIiEEEENS7_6system6detail7generic6detail22compute_sequence_valueIivEElEEEEvT0_T1_,"",@"SHT_CUDA_INFO"
	.sectionflags	@""
	.align	4


	//----- nvinfo : EIATTR_CUDA_API_VERSION
	.align		4
        /*0000*/ 	.byte	0x04, 0x37
        /*0002*/ 	.short	(.L_120 - .L_119)
.L_119:
        /*0004*/ 	.word	0x00000082


	//----- nvinfo : EIATTR_KPARAM_INFO
	.align		4
.L_120:
        /*0008*/ 	.byte	0x04, 0x17
        /*000a*/ 	.short	(.L_122 - .L_121)
.L_121:
        /*000c*/ 	.word	0x00000000
        /*0010*/ 	.short	0x0001
        /*0012*/ 	.short	0x0008
        /*0014*/ 	.byte	0x00, 0xf0, 0x41, 0x00


	//----- nvinfo : EIATTR_KPARAM_INFO
	.align		4
.L_122:
        /*0018*/ 	.byte	0x04, 0x17
        /*001a*/ 	.short	(.L_124 - .L_123)
.L_123:
        /*001c*/ 	.word	0x00000000
        /*0020*/ 	.short	0x0000
        /*0022*/ 	.short	0x0000
        /*0024*/ 	.byte	0x00, 0xf0, 0x21, 0x00


	//----- nvinfo : EIATTR_SPARSE_MMA_MASK
	.align		4
.L_124:
        /*0028*/ 	.byte	0x03, 0x50
        /*002a*/ 	.short	0x0000


	//----- nvinfo : EIATTR_MAXREG_COUNT
	.align		4
        /*002c*/ 	.byte	0x03, 0x1b
        /*002e*/ 	.short	0x00ff


	//----- nvinfo : EIATTR_MERCURY_ISA_VERSION
	.align		4
        /*0030*/ 	.byte	0x03, 0x5f
        /*0032*/ 	.short	0x0101


	//----- nvinfo : EIATTR_VRC_CTA_INIT_COUNT
	.align		4
        /*0034*/ 	.byte	0x02, 0x4a
	.zero		1
	.zero		1


	//----- nvinfo : EIATTR_EXIT_INSTR_OFFSETS
	.align		4
        /*0038*/ 	.byte	0x04, 0x1c
        /*003a*/ 	.short	(.L_126 - .L_125)


	//   ....[0]....
.L_125:
        /*003c*/ 	.word	0x00000160


	//   ....[1]....
        /*0040*/ 	.word	0x000002b0


	//   ....[2]....
        /*0044*/ 	.word	0x00000340


	//----- nvinfo : EIATTR_MAX_THREADS
	.align		4
.L_126:
        /*0048*/ 	.byte	0x04, 0x05
        /*004a*/ 	.short	(.L_128 - .L_127)
.L_127:
        /*004c*/ 	.word	0x00000100
        /*0050*/ 	.word	0x00000001
        /*0054*/ 	.word	0x00000001


	//----- nvinfo : EIATTR_CRS_STACK_SIZE
	.align		4
.L_128:
        /*0058*/ 	.byte	0x04, 0x1e
        /*005a*/ 	.short	(.L_130 - .L_129)
.L_129:
        /*005c*/ 	.word	0x00000000


	//----- nvinfo : EIATTR_CBANK_PARAM_SIZE
	.align		4
.L_130:
        /*0060*/ 	.byte	0x03, 0x19
        /*0062*/ 	.short	0x0018


	//----- nvinfo : EIATTR_PARAM_CBANK
	.align		4
        /*0064*/ 	.byte	0x04, 0x0a
        /*0066*/ 	.short	(.L_132 - .L_131)
	.align		4
.L_131:
        /*0068*/ 	.word	index@(.nv.constant0._ZN3cub18CUB_300001_SM_10006detail8for_each13static_kernelINS2_12policy_hub_t12policy_500_tElN6thrust24THRUST_300001_SM_1000_NS8cuda_cub10__tabulate7functorINS7_6detail15normal_iteratorINS7_10device_ptrIiEEEENS7_6system6detail7generic6detail22compute_sequence_valueIivEElEEEEvT0_T1_)
        /*006c*/ 	.short	0x0380
        /*006e*/ 	.short	0x0018


	//----- nvinfo : EIATTR_SW_WAR
	.align		4
.L_132:
        /*0070*/ 	.byte	0x04, 0x36
        /*0072*/ 	.short	(.L_134 - .L_133)
.L_133:
        /*0074*/ 	.word	0x00000008
.L_134:


//--------------------- .nv.info._ZN3cub18CUB_300001_SM_10006detail8for_each13static_kernelINS2_12policy_hub_t12policy_500_tEmN6thrust24THRUST_300001_SM_1000_NS8cuda_cub20__uninitialized_fill7functorINS7_10device_ptrIiEEiEEEEvT0_T1_ --------------------------
	.section	.nv.info._ZN3cub18CUB_300001_SM_10006detail8for_each13static_kernelINS2_12policy_hub_t12policy_500_tEmN6thrust24THRUST_300001_SM_1000_NS8cuda_cub20__uninitialized_fill7functorINS7_10device_ptrIiEEiEEEEvT0_T1_,"",@"SHT_CUDA_INFO"
	.sectionflags	@""
	.align	4


	//----- nvinfo : EIATTR_CUDA_API_VERSION
	.align		4
        /*0000*/ 	.byte	0x04, 0x37
        /*0002*/ 	.short	(.L_136 - .L_135)
.L_135:
        /*0004*/ 	.word	0x00000082


	//----- nvinfo : EIATTR_KPARAM_INFO
	.align		4
.L_136:
        /*0008*/ 	.byte	0x04, 0x17
        /*000a*/ 	.short	(.L_138 - .L_137)
.L_137:
        /*000c*/ 	.word	0x00000000
        /*0010*/ 	.short	0x0001
        /*0012*/ 	.short	0x0008
        /*0014*/ 	.byte	0x00, 0xf0, 0x41, 0x00


	//----- nvinfo : EIATTR_KPARAM_INFO
	.align		4
.L_138:
        /*0018*/ 	.byte	0x04, 0x17
        /*001a*/ 	.short	(.L_140 - .L_139)
.L_139:
        /*001c*/ 	.word	0x00000000
        /*0020*/ 	.short	0x0000
        /*0022*/ 	.short	0x0000
        /*0024*/ 	.byte	0x00, 0xf0, 0x21, 0x00


	//----- nvinfo : EIATTR_SPARSE_MMA_MASK
	.align		4
.L_140:
        /*0028*/ 	.byte	0x03, 0x50
        /*002a*/ 	.short	0x0000


	//----- nvinfo : EIATTR_MAXREG_COUNT
	.align		4
        /*002c*/ 	.byte	0x03, 0x1b
        /*002e*/ 	.short	0x00ff


	//----- nvinfo : EIATTR_MERCURY_ISA_VERSION
	.align		4
        /*0030*/ 	.byte	0x03, 0x5f
        /*0032*/ 	.short	0x0101


	//----- nvinfo : EIATTR_VRC_CTA_INIT_COUNT
	.align		4
        /*0034*/ 	.byte	0x02, 0x4a
	.zero		1
	.zero		1


	//----- nvinfo : EIATTR_EXIT_INSTR_OFFSETS
	.align		4
        /*0038*/ 	.byte	0x04, 0x1c
        /*003a*/ 	.short	(.L_142 - .L_141)


	//   ....[0]....
.L_141:
        /*003c*/ 	.word	0x00000130


	//   ....[1]....
        /*0040*/ 	.word	0x00000230


	//   ....[2]....
        /*0044*/ 	.word	0x00000260


	//----- nvinfo : EIATTR_MAX_THREADS
	.align		4
.L_142:
        /*0048*/ 	.byte	0x04, 0x05
        /*004a*/ 	.short	(.L_144 - .L_143)
.L_143:
        /*004c*/ 	.word	0x00000100
        /*0050*/ 	.word	0x00000001
        /*0054*/ 	.word	0x00000001


	//----- nvinfo : EIATTR_CBANK_PARAM_SIZE
	.align		4
.L_144:
        /*0058*/ 	.byte	0x03, 0x19
        /*005a*/ 	.short	0x0018


	//----- nvinfo : EIATTR_PARAM_CBANK
	.align		4
        /*005c*/ 	.byte	0x04, 0x0a
        /*005e*/ 	.short	(.L_146 - .L_145)
	.align		4
.L_145:
        /*0060*/ 	.word	index@(.nv.constant0._ZN3cub18CUB_300001_SM_10006detail8for_each13static_kernelINS2_12policy_hub_t12policy_500_tEmN6thrust24THRUST_300001_SM_1000_NS8cuda_cub20__uninitialized_fill7functorINS7_10device_ptrIiEEiEEEEvT0_T1_)
        /*0064*/ 	.short	0x0380
        /*0066*/ 	.short	0x0018


	//----- nvinfo : EIATTR_SW_WAR
	.align		4
.L_146:
        /*0068*/ 	.byte	0x04, 0x36
        /*006a*/ 	.short	(.L_148 - .L_147)
.L_147:
        /*006c*/ 	.word	0x00000008
.L_148:


//--------------------- .nv.info._ZN3cub18CUB_300001_SM_10006detail11EmptyKernelIvEEvv --------------------------
	.section	.nv.info._ZN3cub18CUB_300001_SM_10006detail11EmptyKernelIvEEvv,"",@"SHT_CUDA_INFO"
	.sectionflags	@""
	.align	4


	//----- nvinfo : EIATTR_CUDA_API_VERSION
	.align		4
        /*0000*/ 	.byte	0x04, 0x37
        /*0002*/ 	.short	(.L_150 - .L_149)
.L_149:
        /*0004*/ 	.word	0x00000082


	//----- nvinfo : EIATTR_SPARSE_MMA_MASK
	.align		4
.L_150:
        /*0008*/ 	.byte	0x03, 0x50
        /*000a*/ 	.short	0x0000


	//----- nvinfo : EIATTR_MAXREG_COUNT
	.align		4
        /*000c*/ 	.byte	0x03, 0x1b
        /*000e*/ 	.short	0x00ff


	//----- nvinfo : EIATTR_MERCURY_ISA_VERSION
	.align		4
        /*0010*/ 	.byte	0x03, 0x5f
        /*0012*/ 	.short	0x0101


	//----- nvinfo : EIATTR_VRC_CTA_INIT_COUNT
	.align		4
        /*0014*/ 	.byte	0x02, 0x4a
	.zero		1
	.zero		1


	//----- nvinfo : EIATTR_EXIT_INSTR_OFFSETS
	.align		4
        /*0018*/ 	.byte	0x04, 0x1c
        /*001a*/ 	.short	(.L_152 - .L_151)


	//   ....[0]....
.L_151:
        /*001c*/ 	.word	0x00000010


	//----- nvinfo : EIATTR_SW_WAR
	.align		4
.L_152:
        /*0020*/ 	.byte	0x04, 0x36
        /*0022*/ 	.short	(.L_154 - .L_153)
.L_153:
        /*0024*/ 	.word	0x00000008
.L_154:


//--------------------- .nv.callgraph             --------------------------
	.section	.nv.callgraph,"",@"SHT_CUDA_CALLGRAPH"
	.align	4
	.sectionentsize	8
	.align		4
        /*0000*/ 	.word	0x00000000
	.align		4
        /*0004*/ 	.word	0xffffffff
	.align		4
        /*0008*/ 	.word	0x00000000
	.align		4
        /*000c*/ 	.word	0xfffffffe
	.align		4
        /*0010*/ 	.word	0x00000000
	.align		4
        /*0014*/ 	.word	0xfffffffd
	.align		4
        /*0018*/ 	.word	0x00000000
	.align		4
        /*001c*/ 	.word	0xfffffffc


//--------------------- .nv.constant4             --------------------------
	.section	.nv.constant4,"a",@progbits
	.align	8
	.align		8
.nv.constant4:
        /*0000*/ 	.dword	_ZN34_INTERNAL_93f8d095_4_k_cu_627afb974cuda3std3__45__cpo5beginE
	.align		8
        /*0008*/ 	.dword	_ZN34_INTERNAL_93f8d095_4_k_cu_627afb974cuda3std3__45__cpo3endE
	.align		8
        /*0010*/ 	.dword	_ZN34_INTERNAL_93f8d095_4_k_cu_627afb974cuda3std3__45__cpo6cbeginE
	.align		8
        /*0018*/ 	.dword	_ZN34_INTERNAL_93f8d095_4_k_cu_627afb974cuda3std3__45__cpo4cendE
	.align		8
        /*0020*/ 	.dword	_ZN34_INTERNAL_93f8d095_4_k_cu_627afb974cuda3std3__45__cpo6rbeginE
	.align		8
        /*0028*/ 	.dword	_ZN34_INTERNAL_93f8d095_4_k_cu_627afb974cuda3std3__45__cpo4rendE
	.align		8
        /*0030*/ 	.dword	_ZN34_INTERNAL_93f8d095_4_k_cu_627afb974cuda3std3__45__cpo7crbeginE
	.align		8
        /*0038*/ 	.dword	_ZN34_INTERNAL_93f8d095_4_k_cu_627afb974cuda3std3__45__cpo5crendE
	.align		8
        /*0040*/ 	.dword	_ZN34_INTERNAL_93f8d095_4_k_cu_627afb974cuda3std3__436_GLOBAL__N__93f8d095_4_k_cu_627afb976ignoreE
	.align		8
        /*0048*/ 	.dword	_ZN34_INTERNAL_93f8d095_4_k_cu_627afb974cuda3std3__419piecewise_constructE
	.align		8
        /*0050*/ 	.dword	_ZN34_INTERNAL_93f8d095_4_k_cu_627afb974cuda3std3__48in_placeE
	.align		8
        /*0058*/ 	.dword	_ZN34_INTERNAL_93f8d095_4_k_cu_627afb974cuda3std3__420unreachable_sentinelE
	.align		8
        /*0060*/ 	.dword	_ZN34_INTERNAL_93f8d095_4_k_cu_627afb974cuda3std3__47nulloptE
	.align		8
        /*0068*/ 	.dword	_ZN34_INTERNAL_93f8d095_4_k_cu_627afb974cuda3std3__48unexpectE
	.align		8
        /*0070*/ 	.dword	_ZN34_INTERNAL_93f8d095_4_k_cu_627afb974cuda3std6ranges3__45__cpo4swapE
	.align		8
        /*0078*/ 	.dword	_ZN34_INTERNAL_93f8d095_4_k_cu_627afb974cuda3std6ranges3__45__cpo9iter_moveE
	.align		8
        /*0080*/ 	.dword	_ZN34_INTERNAL_93f8d095_4_k_cu_627afb974cuda3std6ranges3__45__cpo5beginE
	.align		8
        /*0088*/ 	.dword	_ZN34_INTERNAL_93f8d095_4_k_cu_627afb974cuda3std6ranges3__45__cpo3endE
	.align		8
        /*0090*/ 	.dword	_ZN34_INTERNAL_93f8d095_4_k_cu_627afb974cuda3std6ranges3__45__cpo6cbeginE
	.align		8
        /*0098*/ 	.dword	_ZN34_INTERNAL_93f8d095_4_k_cu_627afb974cuda3std6ranges3__45__cpo4cendE
	.align		8
        /*00a0*/ 	.dword	_ZN34_INTERNAL_93f8d095_4_k_cu_627afb974cuda3std6ranges3__45__cpo7advanceE
	.align		8
        /*00a8*/ 	.dword	_ZN34_INTERNAL_93f8d095_4_k_cu_627afb974cuda3std6ranges3__45__cpo9iter_swapE
	.align		8
        /*00b0*/ 	.dword	_ZN34_INTERNAL_93f8d095_4_k_cu_627afb974cuda3std6ranges3__45__cpo4nextE
	.align		8
        /*00b8*/ 	.dword	_ZN34_INTERNAL_93f8d095_4_k_cu_627afb974cuda3std6ranges3__45__cpo4prevE
	.align		8
        /*00c0*/ 	.dword	_ZN34_INTERNAL_93f8d095_4_k_cu_627afb974cuda3std6ranges3__45__cpo4dataE
	.align		8
        /*00c8*/ 	.dword	_ZN34_INTERNAL_93f8d095_4_k_cu_627afb974cuda3std6ranges3__45__cpo5cdataE
	.align		8
        /*00d0*/ 	.dword	_ZN34_INTERNAL_93f8d095_4_k_cu_627afb974cuda3std6ranges3__45__cpo4sizeE
	.align		8
        /*00d8*/ 	.dword	_ZN34_INTERNAL_93f8d095_4_k_cu_627afb974cuda3std6ranges3__45__cpo5ssizeE
	.align		8
        /*00e0*/ 	.dword	_ZN34_INTERNAL_93f8d095_4_k_cu_627afb974cuda3std6ranges3__45__cpo8distanceE
	.align		8
        /*00e8*/ 	.dword	_ZN34_INTERNAL_93f8d095_4_k_cu_627afb976thrust24THRUST_300001_SM_1000_NS8cuda_cub3parE
	.align		8
        /*00f0*/ 	.dword	_ZN34_INTERNAL_93f8d095_4_k_cu_627afb976thrust24THRUST_300001_SM_1000_NS8cuda_cub10par_nosyncE
	.align		8
        /*00f8*/ 	.dword	_ZN34_INTERNAL_93f8d095_4_k_cu_627afb976thrust24THRUST_300001_SM_1000_NS6system6detail10sequential3seqE
	.align		8
        /*0100*/ 	.dword	_ZN34_INTERNAL_93f8d095_4_k_cu_627afb976thrust24THRUST_300001_SM_1000_NS6system3cpp3parE
	.align		8
        /*0108*/ 	.dword	_ZN34_INTERNAL_93f8d095_4_k_cu_627afb976thrust24THRUST_300001_SM_1000_NS12placeholders2_1E
	.align		8
        /*0110*/ 	.dword	_ZN34_INTERNAL_93f8d095_4_k_cu_627afb976thrust24THRUST_300001_SM_1000_NS12placeholders2_2E
	.align		8
        /*0118*/ 	.dword	_ZN34_INTERNAL_93f8d095_4_k_cu_627afb976thrust24THRUST_300001_SM_1000_NS12placeholders2_3E
	.align		8
        /*0120*/ 	.dword	_ZN34_INTERNAL_93f8d095_4_k_cu_627afb976thrust24THRUST_300001_SM_1000_NS12placeholders2_4E
	.align		8
        /*0128*/ 	.dword	_ZN34_INTERNAL_93f8d095_4_k_cu_627afb976thrust24THRUST_300001_SM_1000_NS12placeholders2_5E
	.align		8
        /*0130*/ 	.dword	_ZN34_INTERNAL_93f8d095_4_k_cu_627afb976thrust24THRUST_300001_SM_1000_NS12placeholders2_6E
	.align		8
        /*0138*/ 	.dword	_ZN34_INTERNAL_93f8d095_4_k_cu_627afb976thrust24THRUST_300001_SM_1000_NS12placeholders2_7E
	.align		8
        /*0140*/ 	.dword	_ZN34_INTERNAL_93f8d095_4_k_cu_627afb976thrust24THRUST_300001_SM_1000_NS12placeholders2_8E
	.align		8
        /*0148*/ 	.dword	_ZN34_INTERNAL_93f8d095_4_k_cu_627afb976thrust24THRUST_300001_SM_1000_NS12placeholders2_9E
	.align		8
        /*0150*/ 	.dword	_ZN34_INTERNAL_93f8d095_4_k_cu_627afb976thrust24THRUST_300001_SM_1000_NS12placeholders3_10E
	.align		8
        /*0158*/ 	.dword	_ZN34_INTERNAL_93f8d095_4_k_cu_627afb976thrust24THRUST_300001_SM_1000_NS3seqE
	.align		8
        /*0160*/ 	.dword	_ZN34_INTERNAL_93f8d095_4_k_cu_627afb976thrust24THRUST_300001_SM_1000_NS6deviceE


//--------------------- .text._ZN3cub18CUB_300001_SM_10006detail9transform16transform_kernelINS2_10policy_hubILb1EN4cuda3std3__45tupleIJN6thrust24THRUST_300001_SM_1000_NS17counting_iteratorIiNSA_11use_defaultESC_SC_EEEEEE10policy1000El23matrix_multiply_functorNSA_10device_ptrIdEEJSD_EEEvT0_iT1_T2_DpNS2_10kernel_argIT3_EE --------------------------
	.section	.text._ZN3cub18CUB_300001_SM_10006detail9transform16transform_kernelINS2_10policy_hubILb1EN4cuda3std3__45tupleIJN6thrust24THRUST_300001_SM_1000_NS17counting_iteratorIiNSA_11use_defaultESC_SC_EEEEEE10policy1000El23matrix_multiply_functorNSA_10device_ptrIdEEJSD_EEEvT0_iT1_T2_DpNS2_10kernel_argIT3_EE,"ax",@progbits
	.align	128
        .global         _ZN3cub18CUB_300001_SM_10006detail9transform16transform_kernelINS2_10policy_hubILb1EN4cuda3std3__45tupleIJN6thrust24THRUST_300001_SM_1000_NS17counting_iteratorIiNSA_11use_defaultESC_SC_EEEEEE10policy1000El23matrix_multiply_functorNSA_10device_ptrIdEEJSD_EEEvT0_iT1_T2_DpNS2_10kernel_argIT3_EE
        .type           _ZN3cub18CUB_300001_SM_10006detail9transform16transform_kernelINS2_10policy_hubILb1EN4cuda3std3__45tupleIJN6thrust24THRUST_300001_SM_1000_NS17counting_iteratorIiNSA_11use_defaultESC_SC_EEEEEE10policy1000El23matrix_multiply_functorNSA_10device_ptrIdEEJSD_EEEvT0_iT1_T2_DpNS2_10kernel_argIT3_EE,@function
        .size           _ZN3cub18CUB_300001_SM_10006detail9transform16transform_kernelINS2_10policy_hubILb1EN4cuda3std3__45tupleIJN6thrust24THRUST_300001_SM_1000_NS17counting_iteratorIiNSA_11use_defaultESC_SC_EEEEEE10policy1000El23matrix_multiply_functorNSA_10device_ptrIdEEJSD_EEEvT0_iT1_T2_DpNS2_10kernel_argIT3_EE,(.L_x_51 - _ZN3cub18CUB_300001_SM_10006detail9transform16transform_kernelINS2_10policy_hubILb1EN4cuda3std3__45tupleIJN6thrust24THRUST_300001_SM_1000_NS17counting_iteratorIiNSA_11use_defaultESC_SC_EEEEEE10policy1000El23matrix_multiply_functorNSA_10device_ptrIdEEJSD_EEEvT0_iT1_T2_DpNS2_10kernel_argIT3_EE)
        .other          _ZN3cub18CUB_300001_SM_10006detail9transform16transform_kernelINS2_10policy_hubILb1EN4cuda3std3__45tupleIJN6thrust24THRUST_300001_SM_1000_NS17counting_iteratorIiNSA_11use_defaultESC_SC_EEEEEE10policy1000El23matrix_multiply_functorNSA_10device_ptrIdEEJSD_EEEvT0_iT1_T2_DpNS2_10kernel_argIT3_EE,@"STO_CUDA_ENTRY STV_DEFAULT"
_ZN3cub18CUB_300001_SM_10006detail9transform16transform_kernelINS2_10policy_hubILb1EN4cuda3std3__45tupleIJN6thrust24THRUST_300001_SM_1000_NS17counting_iteratorIiNSA_11use_defaultESC_SC_EEEEEE10policy1000El23matrix_multiply_functorNSA_10device_ptrIdEEJSD_EEEvT0_iT1_T2_DpNS2_10kernel_argIT3_EE:
.text._ZN3cub18CUB_300001_SM_10006detail9transform16transform_kernelINS2_10policy_hubILb1EN4cuda3std3__45tupleIJN6thrust24THRUST_300001_SM_1000_NS17counting_iteratorIiNSA_11use_defaultESC_SC_EEEEEE10policy1000El23matrix_multiply_functorNSA_10device_ptrIdEEJSD_EEEvT0_iT1_T2_DpNS2_10kernel_argIT3_EE:
[----:B------:R-:W-:Y:S08]  /*0000*/  LDC R1, c[0x0][0x37c] ;  /* 0x0000df00ff017b82 */ /* 0x000ff00000000800 */
[----:B------:R-:W0:Y:S01]  /*0010*/  LDC R4, c[0x0][0x388] ;  /* 0x0000e200ff047b82 */ /* 0x000e220000000800 */
[----:B------:R-:W1:Y:S07]  /*0020*/  LDCU.64 UR6, c[0x0][0x380] ;  /* 0x00007000ff0677ac */ /* 0x000e6e0008000a00 */
[----:B------:R-:W2:Y:S08]  /*0030*/  S2UR UR4, SR_CTAID.X ;  /* 0x00000000000479c3 */ /* 0x000eb00000002500 */
[----:B------:R-:W3:Y:S01]  /*0040*/  LDC.64 R8, c[0x0][0x3b0] ;  /* 0x0000ec00ff087b82 */ /* 0x000ee20000000a00 */
[----:B0-----:R-:W-:-:S05]  /*0050*/  IMAD.SHL.U32 R3, R4, 0x80, RZ ;  /* 0x0000008004037824 */ /* 0x001fca00078e00ff */
[----:B------:R-:W-:Y:S01]  /*0060*/  SHF.R.S32.HI R0, RZ, 0x1f, R3 ;  /* 0x0000001fff007819 */ /* 0x000fe20000011403 */
[----:B--2---:R-:W-:-:S04]  /*0070*/  IMAD.WIDE.U32 R6, R3, UR4, RZ ;  /* 0x0000000403067c25 */ /* 0x004fc8000f8e00ff */
[----:B------:R-:W-:Y:S01]  /*0080*/  IMAD R5, R0, UR4, RZ ;  /* 0x0000000400057c24 */ /* 0x000fe2000f8e02ff */
[C---:B-1----:R-:W-:Y:S01]  /*0090*/  IADD3 R2, P0, PT, -R6.reuse, UR6, RZ ;  /* 0x0000000606027c10 */ /* 0x042fe2000ff1e1ff */
[----:B------:R-:W0:Y:S02]  /*00a0*/  LDCU UR4, c[0x0][0x3b8] ;  /* 0x00007700ff0477ac */ /* 0x000e240008000800 */
[----:B------:R-:W-:Y:S01]  /*00b0*/  IMAD.IADD R7, R7, 0x1, R5 ;  /* 0x0000000107077824 */ /* 0x000fe200078e0205 */
[----:B---3--:R-:W-:-:S04]  /*00c0*/  LEA R8, P1, R6, R8, 0x3 ;  /* 0x0000000806087211 */ /* 0x008fc800078218ff */
[----:B------:R-:W-:Y:S01]  /*00d0*/  IADD3.X R5, PT, PT, ~R7, UR7, RZ, P0, !PT ;  /* 0x0000000707057c10 */ /* 0x000fe200087fe5ff */
[----:B------:R-:W1:Y:S01]  /*00e0*/  LDCU.64 UR6, c[0x0][0x358] ;  /* 0x00006b00ff0677ac */ /* 0x000e620008000a00 */
[----:B------:R-:W-:Y:S02]  /*00f0*/  ISETP.LT.U32.AND P0, PT, R2, R3, PT ;  /* 0x000000030200720c */ /* 0x000fe40003f01070 */
[----:B------:R-:W-:Y:S02]  /*0100*/  LEA.HI.X R9, R6, R9, R7, 0x3, P1 ;  /* 0x0000000906097211 */ /* 0x000fe400008f1c07 */
[----:B------:R-:W-:-:S04]  /*0110*/  ISETP.LT.AND.EX P0, PT, R5, R0, PT, P0 ;  /* 0x000000000500720c */ /* 0x000fc80003f01300 */
[----:B------:R-:W-:Y:S02]  /*0120*/  SEL R2, R2, R3, P0 ;  /* 0x0000000302027207 */ /* 0x000fe40000000000 */
[----:B0-----:R-:W-:Y:S02]  /*0130*/  IADD3 R0, PT, PT, R6, UR4, RZ ;  /* 0x0000000406007c10 */ /* 0x001fe4000fffe0ff */
[----:B------:R-:W-:-:S13]  /*0140*/  ISETP.NE.AND P0, PT, R3, R2, PT ;  /* 0x000000020300720c */ /* 0x000fda0003f05270 */
[----:B-1----:R-:W-:Y:S05]  /*0150*/  @!P0 BRA `(.L_x_0) ;  /* 0x0000000c001c8947 */ /* 0x002fea0003800000 */
[----:B------:R-:W-:-:S13]  /*0160*/  ISETP.GE.AND P0, PT, R4, 0x1, PT ;  /* 0x000000010400780c */ /* 0x000fda0003f06270 */
[----:B------:R-:W-:Y:S05]  /*0170*/  @!P0 EXIT ;  /* 0x000000000000894d */ /* 0x000fea0003800000 */
[----:B------:R-:W0:Y:S01]  /*0180*/  LDCU UR5, c[0x0][0x398] ;  /* 0x00007300ff0577ac */ /* 0x000e220008000800 */
[----:B------:R-:W1:Y:S01]  /*0190*/  S2R R3, SR_TID.X ;  /* 0x0000000000037919 */ /* 0x000e620000002100 */
[----:B0-----:R-:W-:-:S09]  /*01a0*/  UISETP.GE.AND UP0, UPT, UR5, 0x1, UPT ;  /* 0x000000010500788c */ /* 0x001fd2000bf06270 */
[----:B------:R-:W-:Y:S05]  /*01b0*/  BRA.U !UP0, `(.L_x_1) ;  /* 0x0000000908447547 */ /* 0x000fea000b800000 */
[----:B------:R-:W-:Y:S01]  /*01c0*/  IMAD.MOV.U32 R4, RZ, RZ, RZ ;  /* 0x000000ffff047224 */ /* 0x000fe200078e00ff */
[----:B------:R-:W-:-:S12]  /*01d0*/  ULOP3.LUT UR5, UR5, 0x7, URZ, 0xc0, !UPT ;  /* 0x0000000705057892 */ /* 0x000fd8000f8ec0ff */
.L_x_8:
[----:B-1----:R-:W-:Y:S01]  /*01e0*/  LEA R5, R4, R3, 0x7 ;  /* 0x0000000304057211 */ /* 0x002fe200078e38ff */
[----:B------:R-:W-:Y:S03]  /*01f0*/  BSSY.RECONVERGENT B0, `(.L_x_2) ;  /* 0x0000088000007945 */ /* 0x000fe60003800200 */
[----:B------:R-:W-:-:S13]  /*0200*/  ISETP.GE.AND P0, PT, R5, R2, PT ;  /* 0x000000020500720c */ /* 0x000fda0003f06270 */
[----:B0-----:R-:W-:Y:S05]  /*0210*/  @P0 BRA `(.L_x_3) ;  /* 0x0000000800140947 */ /* 0x001fea0003800000 */
[----:B------:R-:W0:Y:S01]  /*0220*/  LDC R6, c[0x0][0x394] ;  /* 0x0000e500ff067b82 */ /* 0x000e220000000800 */
[----:B------:R-:W-:Y:S01]  /*0230*/  IMAD.IADD R15, R0, 0x1, R5 ;  /* 0x00000001000f7824 */ /* 0x000fe200078e0205 */
[----:B------:R-:W-:-:S04]  /*0240*/  MOV R25, RZ ;  /* 0x000000ff00197202 */ /* 0x000fc80000000f00 */
[----:B------:R-:W-:Y:S02]  /*0250*/  IABS R14, R15 ;  /* 0x0000000f000e7213 */ /* 0x000fe40000000000 */
[----:B0-----:R-:W-:-:S04]  /*0260*/  IABS R12, R6 ;  /* 0x00000006000c7213 */ /* 0x001fc80000000000 */
[----:B------:R-:W0:Y:S08]  /*0270*/  I2F.RP R7, R12 ;  /* 0x0000000c00077306 */ /* 0x000e300000209400 */
[----:B0-----:R-:W0:Y:S02]  /*0280*/  MUFU.RCP R7, R7 ;  /* 0x0000000700077308 */ /* 0x001e240000001000 */
[----:B0-----:R-:W-:-:S06]  /*0290*/  VIADD R10, R7, 0xffffffe ;  /* 0x0ffffffe070a7836 */ /* 0x001fcc0000000000 */
[----:B------:R0:W1:Y:S02]  /*02a0*/  F2I.FTZ.U32.TRUNC.NTZ R11, R10 ;  /* 0x0000000a000b7305 */ /* 0x000064000021f000 */
[----:B0-----:R-:W-:Y:S01]  /*02b0*/  HFMA2 R10, -RZ, RZ, 0, 0 ;  /* 0x00000000ff0a7431 */ /* 0x001fe200000001ff */
[----:B-1----:R-:W-:-:S05]  /*02c0*/  IADD3 R13, PT, PT, RZ, -R11, RZ ;  /* 0x8000000bff0d7210 */ /* 0x002fca0007ffe0ff */
[----:B------:R-:W-:-:S04]  /*02d0*/  IMAD R13, R13, R12, RZ ;  /* 0x0000000c0d0d7224 */ /* 0x000fc800078e02ff */
[----:B------:R-:W-:Y:S01]  /*02e0*/  IMAD.HI.U32 R11, R11, R13, R10 ;  /* 0x0000000d0b0b7227 */ /* 0x000fe200078e000a */
[----:B------:R-:W-:-:S03]  /*02f0*/  LOP3.LUT R10, R15, R6, RZ, 0x3c, !PT ;  /* 0x000000060f0a7212 */ /* 0x000fc600078e3cff */
[----:B------:R-:W-:Y:S01]  /*0300*/  IMAD.MOV.U32 R13, RZ, RZ, R14 ;  /* 0x000000ffff0d7224 */ /* 0x000fe200078e000e */
[----:B------:R-:W-:-:S03]  /*0310*/  ISETP.GE.AND P2, PT, R10, RZ, PT ;  /* 0x000000ff0a00720c */ /* 0x000fc60003f46270 */
[----:B------:R-:W-:-:S05]  /*0320*/  IMAD.HI.U32 R24, R11, R13, RZ ;  /* 0x0000000d0b187227 */ /* 0x000fca00078e00ff */
[----:B------:R-:W-:-:S05]  /*0330*/  IADD3 R7, PT, PT, -R24, RZ, RZ ;  /* 0x000000ff18077210 */ /* 0x000fca0007ffe1ff */
[----:B------:R-:W-:-:S05]  /*0340*/  IMAD R7, R12, R7, R13 ;  /* 0x000000070c077224 */ /* 0x000fca00078e020d */
[----:B------:R-:W-:-:S13]  /*0350*/  ISETP.GT.U32.AND P1, PT, R12, R7, PT ;  /* 0x000000070c00720c */ /* 0x000fda0003f24070 */
[----:B------:R-:W-:Y:S01]  /*0360*/  @!P1 IMAD.IADD R7, R7, 0x1, -R12 ;  /* 0x0000000107079824 */ /* 0x000fe200078e0a0c */
[----:B------:R-:W-:Y:S02]  /*0370*/  @!P1 IADD3 R24, PT, PT, R24, 0x1, RZ ;  /* 0x0000000118189810 */ /* 0x000fe40007ffe0ff */
[----:B------:R-:W-:Y:S02]  /*0380*/  ISETP.NE.AND P1, PT, R6, RZ, PT ;  /* 0x000000ff0600720c */ /* 0x000fe40003f25270 */
[----:B------:R-:W-:Y:S02]  /*0390*/  ISETP.GE.U32.AND P0, PT, R7, R12, PT ;  /* 0x0000000c0700720c */ /* 0x000fe40003f06070 */
[----:B------:R-:W0:Y:S11]  /*03a0*/  LDC R7, c[0x0][0x398] ;  /* 0x0000e600ff077b82 */ /* 0x000e360000000800 */
[----:B------:R-:W-:-:S05]  /*03b0*/  @P0 VIADD R24, R24, 0x1 ;  /* 0x0000000118180836 */ /* 0x000fca0000000000 */
[----:B------:R-:W-:Y:S02]  /*03c0*/  @!P2 IADD3 R24, PT, PT, -R24, RZ, RZ ;  /* 0x000000ff1818a210 */ /* 0x000fe40007ffe1ff */
[----:B------:R-:W-:-:S05]  /*03d0*/  @!P1 LOP3.LUT R24, RZ, R6, RZ, 0x33, !PT ;  /* 0x00000006ff189212 */ /* 0x000fca00078e33ff */
[----:B------:R-:W-:Y:S01]  /*03e0*/  IMAD.MOV R27, RZ, RZ, -R24 ;  /* 0x000000ffff1b7224 */ /* 0x000fe200078e0a18 */
[----:B0-----:R-:W-:-:S03]  /*03f0*/  ISETP.GE.U32.AND P0, PT, R7, 0x8, PT ;  /* 0x000000080700780c */ /* 0x001fc60003f06070 */
[----:B------:R-:W-:Y:S01]  /*0400*/  IMAD R27, R6, R27, R15 ;  /* 0x0000001b061b7224 */ /* 0x000fe200078e020f */
[----:B------:R-:W-:-:S09]  /*0410*/  CS2R R14, SRZ ;  /* 0x00000000000e7805 */ /* 0x000fd2000001ff00 */
[----:B------:R-:W-:Y:S05]  /*0420*/  @!P0 BRA `(.L_x_4) ;  /* 0x0000000000ac8947 */ /* 0x000fea0003800000 */
[----:B------:R-:W-:Y:S01]  /*0430*/  CS2R R14, SRZ ;  /* 0x00000000000e7805 */ /* 0x000fe2000001ff00 */
[----:B------:R-:W-:-:S06]  /*0440*/  UMOV UR4, URZ ;  /* 0x000000ff00047c82 */ /* 0x000fcc0008000000 */
.L_x_5:
[----:B------:R-:W0:Y:S01]  /*0450*/  LDC.64 R18, c[0x0][0x3a0] ;  /* 0x0000e800ff127b82 */ /* 0x000e220000000a00 */
[----:B------:R-:W-:Y:S02]  /*0460*/  IMAD R13, R24, R7, UR4 ;  /* 0x00000004180d7e24 */ /* 0x000fe4000f8e0207 */
[----:B------:R-:W-:-:S05]  /*0470*/  IMAD R17, R6, UR4, R27 ;  /* 0x0000000406117c24 */ /* 0x000fca000f8e021b */
[----:B------:R-:W1:Y:S01]  /*0480*/  LDC.64 R10, c[0x0][0x3a8] ;  /* 0x0000ea00ff0a7b82 */ /* 0x000e620000000a00 */
[----:B0-----:R-:W-:-:S05]  /*0490*/  IMAD.WIDE R18, R13, 0x8, R18 ;  /* 0x000000080d127825 */ /* 0x001fca00078e0212 */
[----:B------:R-:W2:Y:S01]  /*04a0*/  LDG.E.64 R20, desc[UR6][R18.64] ;  /* 0x0000000612147981 */ /* 0x000ea2000c1e1b00 */
[----:B-1----:R-:W-:-:S05]  /*04b0*/  IMAD.WIDE R10, R17, 0x8, R10 ;  /* 0x00000008110a7825 */ /* 0x002fca00078e020a */
[----:B------:R-:W2:Y:S01]  /*04c0*/  LDG.E.64 R22, desc[UR6][R10.64] ;  /* 0x000000060a167981 */ /* 0x000ea2000c1e1b00 */
[----:B------:R-:W-:-:S05]  /*04d0*/  IMAD.WIDE R16, R6, 0x8, R10 ;  /* 0x0000000806107825 */ /* 0x000fca00078e020a */
[----:B------:R0:W3:Y:S04]  /*04e0*/  LDG.E.64 R12, desc[UR6][R16.64] ;  /* 0x00000006100c7981 */ /* 0x0000e8000c1e1b00 */
[----:B------:R-:W3:Y:S01]  /*04f0*/  LDG.E.64 R10, desc[UR6][R18.64+0x8] ;  /* 0x00000806120a7981 */ /* 0x000ee2000c1e1b00 */
[C---:B0-----:R-:W-:Y:S01]  /*0500*/  IMAD.WIDE R16, R6.reuse, 0x8, R16 ;  /* 0x0000000806107825 */ /* 0x041fe200078e0210 */
[----:B--2---:R-:W-:Y:S02]  /*0510*/  DFMA R22, R20, R22, R14 ;  /* 0x000000161416722b */ /* 0x004fe4000000000e */
[----:B------:R-:W2:Y:S04]  /*0520*/  LDG.E.64 R20, desc[UR6][R18.64+0x10] ;  /* 0x0000100612147981 */ /* 0x000ea8000c1e1b00 */
[----:B------:R-:W2:Y:S01]  /*0530*/  LDG.E.64 R14, desc[UR6][R16.64] ;  /* 0x00000006100e7981 */ /* 0x000ea2000c1e1b00 */
[----:B------:R-:W-:Y:S01]  /*0540*/  IMAD.WIDE R28, R6, 0x8, R16 ;  /* 0x00000008061c7825 */ /* 0x000fe200078e0210 */
[----:B---3--:R-:W-:-:S02]  /*0550*/  DFMA R22, R10, R12, R22 ;  /* 0x0000000c0a16722b */ /* 0x008fc40000000016 */
[----:B------:R-:W3:Y:S04]  /*0560*/  LDG.E.64 R12, desc[UR6][R18.64+0x18] ;  /* 0x00001806120c7981 */ /* 0x000ee8000c1e1b00 */
[----:B------:R0:W3:Y:S02]  /*0570*/  LDG.E.64 R10, desc[UR6][R28.64] ;  /* 0x000000061c0a7981 */ /* 0x0000e4000c1e1b00 */
[C---:B0-----:R-:W-:Y:S01]  /*0580*/  IMAD.WIDE R28, R6.reuse, 0x8, R28 ;  /* 0x00000008061c7825 */ /* 0x041fe200078e021c */
[----:B--2---:R-:W-:Y:S01]  /*0590*/  DFMA R22, R20, R14, R22 ;  /* 0x0000000e1416722b */ /* 0x004fe20000000016 */
[----:B------:R-:W2:Y:S04]  /*05a0*/  LDG.E.64 R20, desc[UR6][R18.64+0x20] ;  /* 0x0000200612147981 */ /* 0x000ea8000c1e1b00 */
[----:B------:R-:W2:Y:S01]  /*05b0*/  LDG.E.64 R14, desc[UR6][R28.64] ;  /* 0x000000061c0e7981 */ /* 0x000ea2000c1e1b00 */
[----:B------:R-:W-:-:S02]  /*05c0*/  IMAD.WIDE R16, R6, 0x8, R28 ;  /* 0x0000000806107825 */ /* 0x000fc400078e021c */
[----:B---3--:R-:W-:Y:S01]  /*05d0*/  DFMA R22, R12, R10, R22 ;  /* 0x0000000a0c16722b */ /* 0x008fe20000000016 */
[----:B------:R-:W3:Y:S04]  /*05e0*/  LDG.E.64 R12, desc[UR6][R18.64+0x28] ;  /* 0x00002806120c7981 */ /* 0x000ee8000c1e1b00 */
[----:B------:R0:W3:Y:S02]  /*05f0*/  LDG.E.64 R10, desc[UR6][R16.64] ;  /* 0x00000006100a7981 */ /* 0x0000e4000c1e1b00 */
[----:B0-----:R-:W-:-:S04]  /*0600*/  IMAD.WIDE R16, R6, 0x8, R16 ;  /* 0x0000000806107825 */ /* 0x001fc800078e0210 */
[----:B------:R-:W-:-:S06]  /*0610*/  IMAD.WIDE R28, R6, 0x8, R16 ;  /* 0x00000008061c7825 */ /* 0x000fcc00078e0210 */
[----:B------:R-:W4:Y:S01]  /*0620*/  LDG.E.64 R28, desc[UR6][R28.64] ;  /* 0x000000061c1c7981 */ /* 0x000f22000c1e1b00 */
[----:B--2---:R-:W-:-:S03]  /*0630*/  DFMA R22, R20, R14, R22 ;  /* 0x0000000e1416722b */ /* 0x004fc60000000016 */
[----:B------:R-:W2:Y:S04]  /*0640*/  LDG.E.64 R20, desc[UR6][R18.64+0x30] ;  /* 0x0000300612147981 */ /* 0x000ea8000c1e1b00 */
[----:B------:R-:W2:Y:S04]  /*0650*/  LDG.E.64 R14, desc[UR6][R16.64] ;  /* 0x00000006100e7981 */ /* 0x000ea8000c1e1b00 */
[----:B------:R-:W4:Y:S01]  /*0660*/  LDG.E.64 R18, desc[UR6][R18.64+0x38] ;  /* 0x0000380612127981 */ /* 0x000f22000c1e1b00 */
[----:B------:R-:W-:Y:S01]  /*0670*/  UIADD3 UR4, UPT, UPT, UR4, 0x8, URZ ;  /* 0x0000000804047890 */ /* 0x000fe2000fffe0ff */
[----:B------:R-:W-:Y:S01]  /*0680*/  LOP3.LUT R25, R7, 0x7ffffff8, RZ, 0xc0, !PT ;  /* 0x7ffffff807197812 */ /* 0x000fe200078ec0ff */
[----:B---3--:R-:W-:-:S04]  /*0690*/  DFMA R10, R12, R10, R22 ;  /* 0x0000000a0c0a722b */ /* 0x008fc80000000016 */
[----:B------:R-:W-:-:S04]  /*06a0*/  ISETP.NE.AND P0, PT, R25, UR4, PT ;  /* 0x0000000419007c0c */ /* 0x000fc8000bf05270 */
[----:B--2---:R-:W-:-:S08]  /*06b0*/  DFMA R14, R20, R14, R10 ;  /* 0x0000000e140e722b */ /* 0x004fd0000000000a */
[----:B----4-:R-:W-:Y:S01]  /*06c0*/  DFMA R14, R18, R28, R14 ;  /* 0x0000001c120e722b */ /* 0x010fe2000000000e */
[----:B------:R-:W-:Y:S10]  /*06d0*/  @P0 BRA `(.L_x_5) ;  /* 0xfffffffc005c0947 */ /* 0x000ff4000383ffff */
.L_x_4:
[----:B------:R-:W-:-:S09]  /*06e0*/  UISETP.NE.AND UP0, UPT, UR5, URZ, UPT ;  /* 0x000000ff0500728c */ /* 0x000fd2000bf05270 */
[----:B------:R-:W-:Y:S05]  /*06f0*/  BRA.U !UP0, `(.L_x_6) ;  /* 0x0000000108d47547 */ /* 0x000fea000b800000 */
[----:B------:R-:W-:-:S04]  /*0700*/  UIADD3 UR4, UPT, UPT, UR5, -0x1, URZ ;  /* 0xffffffff05047890 */ /* 0x000fc8000fffe0ff */
[----:B------:R-:W-:-:S09]  /*0710*/  UISETP.GE.U32.AND UP0, UPT, UR4, 0x3, UPT ;  /* 0x000000030400788c */ /* 0x000fd2000bf06070 */
[----:B------:R-:W-:Y:S05]  /*0720*/  BRA.U !UP0, `(.L_x_7) ;  /* 0x0000000108587547 */ /* 0x000fea000b800000 */
[----:B------:R-:W0:Y:S01]  /*0730*/  LDC.64 R28, c[0x0][0x3a0] ;  /* 0x0000e800ff1c7b82 */ /* 0x000e220000000a00 */
[----:B------:R-:W-:Y:S02]  /*0740*/  IMAD R11, R24, R7, R25 ;  /* 0x00000007180b7224 */ /* 0x000fe400078e0219 */
[----:B------:R-:W-:-:S05]  /*0750*/  IMAD R13, R25, R6, R27 ;  /* 0x00000006190d7224 */ /* 0x000fca00078e021b */
[----:B------:R-:W1:Y:S01]  /*0760*/  LDC.64 R16, c[0x0][0x3a8] ;  /* 0x0000ea00ff107b82 */ /* 0x000e620000000a00 */
[----:B0-----:R-:W-:-:S05]  /*0770*/  IMAD.WIDE R28, R11, 0x8, R28 ;  /* 0x000000080b1c7825 */ /* 0x001fca00078e021c */
[----:B------:R-:W2:Y:S01]  /*0780*/  LDG.E.64 R10, desc[UR6][R28.64] ;  /* 0x000000061c0a7981 */ /* 0x000ea2000c1e1b00 */
[----:B-1----:R-:W-:-:S05]  /*0790*/  IMAD.WIDE R16, R13, 0x8, R16 ;  /* 0x000000080d107825 */ /* 0x002fca00078e0210 */
[----:B------:R-:W2:Y:S01]  /*07a0*/  LDG.E.64 R20, desc[UR6][R16.64] ;  /* 0x0000000610147981 */ /* 0x000ea2000c1e1b00 */
[----:B------:R-:W-:-:S05]  /*07b0*/  IMAD.WIDE R12, R6, 0x8, R16 ;  /* 0x00000008060c7825 */ /* 0x000fca00078e0210 */
[----:B------:R-:W3:Y:S04]  /*07c0*/  LDG.E.64 R18, desc[UR6][R12.64] ;  /* 0x000000060c127981 */ /* 0x000ee8000c1e1b00 */
[----:B------:R-:W3:Y:S01]  /*07d0*/  LDG.E.64 R16, desc[UR6][R28.64+0x8] ;  /* 0x000008061c107981 */ /* 0x000ee2000c1e1b00 */
[----:B--2---:R-:W-:Y:S01]  /*07e0*/  DFMA R20, R10, R20, R14 ;  /* 0x000000140a14722b */ /* 0x004fe2000000000e */
[C---:B------:R-:W-:Y:S02]  /*07f0*/  IMAD.WIDE R10, R6.reuse, 0x8, R12 ;  /* 0x00000008060a7825 */ /* 0x040fe400078e020c */
[----:B------:R-:W2:Y:S04]  /*0800*/  LDG.E.64 R12, desc[UR6][R28.64+0x10] ;  /* 0x000010061c0c7981 */ /* 0x000ea8000c1e1b00 */
[----:B------:R-:W2:Y:S01]  /*0810*/  LDG.E.64 R14, desc[UR6][R10.64] ;  /* 0x000000060a0e7981 */ /* 0x000ea2000c1e1b00 */
[----:B------:R-:W-:-:S06]  /*0820*/  IMAD.WIDE R22, R6, 0x8, R10 ;  /* 0x0000000806167825 */ /* 0x000fcc00078e020a */
[----:B------:R-:W4:Y:S04]  /*0830*/  LDG.E.64 R22, desc[UR6][R22.64] ;  /* 0x0000000616167981 */ /* 0x000f28000c1e1b00 */
[----:B------:R-:W4:Y:S01]  /*0840*/  LDG.E.64 R10, desc[UR6][R28.64+0x18] ;  /* 0x000018061c0a7981 */ /* 0x000f22000c1e1b00 */
[----:B---3--:R-:W-:Y:S01]  /*0850*/  DFMA R16, R16, R18, R20 ;  /* 0x000000121010722b */ /* 0x008fe20000000014 */
[----:B------:R-:W-:-:S07]  /*0860*/  VIADD R25, R25, 0x4 ;  /* 0x0000000419197836 */ /* 0x000fce0000000000 */
[----:B--2---:R-:W-:-:S08]  /*0870*/  DFMA R14, R12, R14, R16 ;  /* 0x0000000e0c0e722b */ /* 0x004fd00000000010 */
[----:B----4-:R-:W-:-:S11]  /*0880*/  DFMA R14, R10, R22, R14 ;  /* 0x000000160a0e722b */ /* 0x010fd6000000000e */
.L_x_7:
[----:B------:R-:W-:-:S13]  /*0890*/  LOP3.LUT P0, R10, R7, 0x3, RZ, 0xc0, !PT ;  /* 0x00000003070a7812 */ /* 0x000fda000780c0ff */
[----:B------:R-:W-:Y:S05]  /*08a0*/  @!P0 BRA `(.L_x_6) ;  /* 0x0000000000688947 */ /* 0x000fea0003800000 */
[----:B------:R-:W0:Y:S01]  /*08b0*/  LDC.64 R18, c[0x0][0x3a0] ;  /* 0x0000e800ff127b82 */ /* 0x000e220000000a00 */
[----:B------:R-:W-:Y:S02]  /*08c0*/  ISETP.NE.AND P0, PT, R10, 0x1, PT ;  /* 0x000000010a00780c */ /* 0x000fe40003f05270 */
[----:B------:R-:W-:-:S04]  /*08d0*/  LOP3.LUT R10, R7, 0x1, RZ, 0xc0, !PT ;  /* 0x00000001070a7812 */ /* 0x000fc800078ec0ff */
[----:B------:R-:W-:Y:S01]  /*08e0*/  ISETP.NE.U32.AND P1, PT, R10, 0x1, PT ;  /* 0x000000010a00780c */ /* 0x000fe20003f25070 */
[----:B------:R-:W1:Y:S06]  /*08f0*/  LDC.64 R16, c[0x0][0x3a8] ;  /* 0x0000ea00ff107b82 */ /* 0x000e6c0000000a00 */
[----:B------:R-:W-:Y:S02]  /*0900*/  @P0 IMAD R21, R24, R7, R25 ;  /* 0x0000000718150224 */ /* 0x000fe400078e0219 */
[----:B------:R-:W2:Y:S01]  /*0910*/  LDC.64 R12, c[0x0][0x3a0] ;  /* 0x0000e800ff0c7b82 */ /* 0x000ea20000000a00 */
[C---:B------:R-:W-:Y:S01]  /*0920*/  @P0 IMAD R23, R25.reuse, R6, R27 ;  /* 0x0000000619170224 */ /* 0x040fe200078e021b */
[----:B------:R-:W-:-:S05]  /*0930*/  @P0 IADD3 R25, PT, PT, R25, 0x2, RZ ;  /* 0x0000000219190810 */ /* 0x000fca0007ffe0ff */
[----:B------:R-:W-:Y:S01]  /*0940*/  @!P1 IMAD R24, R24, R7, R25 ;  /* 0x0000000718189224 */ /* 0x000fe200078e0219 */
[----:B------:R-:W3:Y:S01]  /*0950*/  LDC.64 R10, c[0x0][0x3a8] ;  /* 0x0000ea00ff0a7b82 */ /* 0x000ee20000000a00 */
[----:B0-----:R-:W-:-:S04]  /*0960*/  @P0 IMAD.WIDE R18, R21, 0x8, R18 ;  /* 0x0000000815120825 */ /* 0x001fc800078e0212 */
[----:B-1----:R-:W-:Y:S02]  /*0970*/  @P0 IMAD.WIDE R16, R23, 0x8, R16 ;  /* 0x0000000817100825 */ /* 0x002fe400078e0210 */
[----:B------:R-:W4:Y:S04]  /*0980*/  @P0 LDG.E.64 R22, desc[UR6][R18.64] ;  /* 0x0000000612160981 */ /* 0x000f28000c1e1b00 */
[----:B------:R-:W4:Y:S01]  /*0990*/  @P0 LDG.E.64 R20, desc[UR6][R16.64] ;  /* 0x0000000610140981 */ /* 0x000f22000c1e1b00 */
[----:B------:R-:W-:-:S04]  /*09a0*/  @P0 IMAD.WIDE R28, R6, 0x8, R16 ;  /* 0x00000008061c0825 */ /* 0x000fc800078e0210 */
[----:B------:R-:W-:Y:S02]  /*09b0*/  @!P1 IMAD R25, R25, R6, R27 ;  /* 0x0000000619199224 */ /* 0x000fe400078e021b */
[----:B------:R-:W5:Y:S01]  /*09c0*/  @P0 LDG.E.64 R6, desc[UR6][R18.64+0x8] ;  /* 0x0000080612060981 */ /* 0x000f62000c1e1b00 */
[----:B--2---:R-:W-:-:S03]  /*09d0*/  @!P1 IMAD.WIDE R12, R24, 0x8, R12 ;  /* 0x00000008180c9825 */ /* 0x004fc600078e020c */
[----:B------:R-:W5:Y:S01]  /*09e0*/  @P0 LDG.E.64 R28, desc[UR6][R28.64] ;  /* 0x000000061c1c0981 */ /* 0x000f62000c1e1b00 */
[----:B---3--:R-:W-:-:S03]  /*09f0*/  @!P1 IMAD.WIDE R24, R25, 0x8, R10 ;  /* 0x0000000819189825 */ /* 0x008fc600078e020a */
[----:B------:R-:W2:Y:S04]  /*0a00*/  @!P1 LDG.E.64 R10, desc[UR6][R12.64] ;  /* 0x000000060c0a9981 */ /* 0x000ea8000c1e1b00 */
[----:B------:R-:W2:Y:S01]  /*0a10*/  @!P1 LDG.E.64 R24, desc[UR6][R24.64] ;  /* 0x0000000618189981 */ /* 0x000ea2000c1e1b00 */
[----:B----4-:R-:W-:-:S08]  /*0a20*/  @P0 DFMA R20, R22, R20, R14 ;  /* 0x000000141614022b */ /* 0x010fd0000000000e */
[----:B-----5:R-:W-:-:S08]  /*0a30*/  @P0 DFMA R14, R6, R28, R20 ;  /* 0x0000001c060e022b */ /* 0x020fd00000000014 */
[----:B--2---:R-:W-:-:S11]  /*0a40*/  @!P1 DFMA R14, R10, R24, R14 ;  /* 0x000000180a0e922b */ /* 0x004fd6000000000e */
.L_x_6:
[----:B------:R-:W-:-:S05]  /*0a50*/  IMAD.WIDE R6, R5, 0x8, R8 ;  /* 0x0000000805067825 */ /* 0x000fca00078e0208 */
[----:B------:R0:W-:Y:S02]  /*0a60*/  STG.E.64 desc[UR6][R6.64], R14 ;  /* 0x0000000e06007986 */ /* 0x0001e4000c101b06 */
.L_x_3:
[----:B------:R-:W-:Y:S05]  /*0a70*/  BSYNC.RECONVERGENT B0 ;  /* 0x0000000000007941 */ /* 0x000fea0003800200 */
.L_x_2:
[----:B------:R-:W1:Y:S01]  /*0a80*/  LDCU UR4, c[0x0][0x388] ;  /* 0x00007100ff0477ac */ /* 0x000e620008000800 */
[----:B------:R-:W-:-:S05]  /*0a90*/  VIADD R4, R4, 0x1 ;  /* 0x0000000104047836 */ /* 0x000fca0000000000 */
[----:B-1----:R-:W-:-:S13]  /*0aa0*/  ISETP.NE.AND P0, PT, R4, UR4, PT ;  /* 0x0000000404007c0c */ /* 0x002fda000bf05270 */
[----:B------:R-:W-:Y:S05]  /*0ab0*/  @!P0 EXIT ;  /* 0x000000000000894d */ /* 0x000fea0003800000 */
[----:B------:R-:W-:Y:S05]  /*0ac0*/  BRA `(.L_x_8) ;  /* 0xfffffff400c47947 */ /* 0x000fea000383ffff */
.L_x_1:
[C---:B------:R-:W-:Y:S02]  /*0ad0*/  ISETP.GE.U32.AND P0, PT, R4.reuse, 0x4, PT ;  /* 0x000000040400780c */ /* 0x040fe40003f06070 */
[----:B------:R-:W-:Y:S02]  /*0ae0*/  LOP3.LUT R10, R4, 0x3, RZ, 0xc0, !PT ;  /* 0x00000003040a7812 */ /* 0x000fe400078ec0ff */
[----:B------:R-:W-:-:S09]  /*0af0*/  MOV R0, RZ ;  /* 0x000000ff00007202 */ /* 0x000fd20000000f00 */
[----:B------:R-:W-:Y:S05]  /*0b00*/  @!P0 BRA `(.L_x_9) ;  /* 0x0000000000808947 */ /* 0x000fea0003800000 */
[C---:B-1----:R-:W-:Y:S01]  /*0b10*/  VIADD R5, R3.reuse, 0x80 ;  /* 0x0000008003057836 */ /* 0x042fe20000000000 */
[C---:B------:R-:W-:Y:S01]  /*0b20*/  IADD3 R7, PT, PT, R3.reuse, 0x100, RZ ;  /* 0x0000010003077810 */ /* 0x040fe20007ffe0ff */
[C---:B------:R-:W-:Y:S01]  /*0b30*/  VIADD R11, R3.reuse, 0x180 ;  /* 0x00000180030b7836 */ /* 0x040fe20000000000 */
[-C--:B------:R-:W-:Y:S02]  /*0b40*/  ISETP.GE.AND P0, PT, R3, R2.reuse, PT ;  /* 0x000000020300720c */ /* 0x080fe40003f06270 */
[-C--:B------:R-:W-:Y:S02]  /*0b50*/  ISETP.GE.AND P1, PT, R5, R2.reuse, PT ;  /* 0x000000020500720c */ /* 0x080fe40003f26270 */
[-C--:B------:R-:W-:Y:S01]  /*0b60*/  ISETP.GE.AND P2, PT, R7, R2.reuse, PT ;  /* 0x000000020700720c */ /* 0x080fe20003f46270 */
[----:B------:R-:W-:Y:S01]  /*0b70*/  IMAD.WIDE R6, R3, 0x8, R8 ;  /* 0x0000000803067825 */ /* 0x000fe200078e0208 */
[----:B------:R-:W-:Y:S02]  /*0b80*/  ISETP.GE.AND P3, PT, R11, R2, PT ;  /* 0x000000020b00720c */ /* 0x000fe40003f66270 */
[----:B------:R-:W-:-:S05]  /*0b90*/  LOP3.LUT R0, R4, 0x7ffffffc, RZ, 0xc0, !PT ;  /* 0x7ffffffc04007812 */ /* 0x000fca00078ec0ff */
[----:B------:R0:W-:Y:S01]  /*0ba0*/  @!P0 STG.E.64 desc[UR6][R6.64], RZ ;  /* 0x000000ff06008986 */ /* 0x0001e2000c101b06 */
[----:B------:R-:W-:-:S03]  /*0bb0*/  ISETP.NE.AND P0, PT, R0, 0x4, PT ;  /* 0x000000040000780c */ /* 0x000fc60003f05270 */
[----:B------:R0:W-:Y:S04]  /*0bc0*/  @!P1 STG.E.64 desc[UR6][R6.64+0x400], RZ ;  /* 0x000400ff06009986 */ /* 0x0001e8000c101b06 */
[----:B------:R0:W-:Y:S04]  /*0bd0*/  @!P2 STG.E.64 desc[UR6][R6.64+0x800], RZ ;  /* 0x000800ff0600a986 */ /* 0x0001e8000c101b06 */
[----:B------:R0:W-:Y:S02]  /*0be0*/  @!P3 STG.E.64 desc[UR6][R6.64+0xc00], RZ ;  /* 0x000c00ff0600b986 */ /* 0x0001e4000c101b06 */
[----:B------:R-:W-:Y:S05]  /*0bf0*/  @!P0 BRA `(.L_x_9) ;  /* 0x0000000000448947 */ /* 0x000fea0003800000 */
[----:B0-----:R-:W-:-:S07]  /*0c00*/  HFMA2 R6, -RZ, RZ, 0, 2.384185791015625e-07 ;  /* 0x00000004ff067431 */ /* 0x001fce00000001ff */
.L_x_10:
[C---:B------:R-:W-:Y:S02]  /*0c10*/  IMAD R13, R6.reuse, 0x80, R3 ;  /* 0x00000080060d7824 */ /* 0x040fe400078e0203 */
[----:B------:R-:W-:Y:S02]  /*0c20*/  VIADD R6, R6, 0x4 ;  /* 0x0000000406067836 */ /* 0x000fe40000000000 */
[C---:B------:R-:W-:Y:S01]  /*0c30*/  VIADD R7, R13.reuse, 0x100 ;  /* 0x000001000d077836 */ /* 0x040fe20000000000 */
[C---:B------:R-:W-:Y:S02]  /*0c40*/  IADD3 R11, PT, PT, R13.reuse, 0x80, RZ ;  /* 0x000000800d0b7810 */ /* 0x040fe40007ffe0ff */
[----:B------:R-:W-:Y:S02]  /*0c50*/  IADD3 R5, PT, PT, R13, 0x180, RZ ;  /* 0x000001800d057810 */ /* 0x000fe40007ffe0ff */
[-C--:B------:R-:W-:Y:S02]  /*0c60*/  ISETP.GE.AND P1, PT, R11, R2.reuse, PT ;  /* 0x000000020b00720c */ /* 0x080fe40003f26270 */
[----:B------:R-:W-:-:S02]  /*0c70*/  ISETP.GE.AND P2, PT, R7, R2, PT ;  /* 0x000000020700720c */ /* 0x000fc40003f46270 */
[-C--:B------:R-:W-:Y:S01]  /*0c80*/  ISETP.GE.AND P3, PT, R5, R2.reuse, PT ;  /* 0x000000020500720c */ /* 0x080fe20003f66270 */
[C---:B------:R-:W-:Y:S01]  /*0c90*/  IMAD.WIDE R4, R13.reuse, 0x8, R8 ;  /* 0x000000080d047825 */ /* 0x040fe200078e0208 */
[----:B------:R-:W-:-:S07]  /*0ca0*/  ISETP.GE.AND P0, PT, R13, R2, PT ;  /* 0x000000020d00720c */ /* 0x000fce0003f06270 */
[----:B------:R2:W-:Y:S04]  /*0cb0*/  @!P1 STG.E.64 desc[UR6][R4.64+0x400], RZ ;  /* 0x000400ff04009986 */ /* 0x0005e8000c101b06 */
[----:B------:R2:W-:Y:S04]  /*0cc0*/  @!P2 STG.E.64 desc[UR6][R4.64+0x800], RZ ;  /* 0x000800ff0400a986 */ /* 0x0005e8000c101b06 */
[----:B------:R2:W-:Y:S04]  /*0cd0*/  @!P3 STG.E.64 desc[UR6][R4.64+0xc00], RZ ;  /* 0x000c00ff0400b986 */ /* 0x0005e8000c101b06 */
[----:B------:R2:W-:Y:S01]  /*0ce0*/  @!P0 STG.E.64 desc[UR6][R4.64], RZ ;  /* 0x000000ff04008986 */ /* 0x0005e2000c101b06 */
[----:B------:R-:W-:-:S13]  /*0cf0*/  ISETP.NE.AND P0, PT, R6, R0, PT ;  /* 0x000000000600720c */ /* 0x000fda0003f05270 */
[----:B--2---:R-:W-:Y:S05]  /*0d00*/  @P0 BRA `(.L_x_10) ;  /* 0xfffffffc00c00947 */ /* 0x004fea000383ffff */
.L_x_9:
[----:B------:R-:W-:-:S13]  /*0d10*/  ISETP.NE.AND P0, PT, R10, RZ, PT ;  /* 0x000000ff0a00720c */ /* 0x000fda0003f05270 */
[----:B------:R-:W-:Y:S05]  /*0d20*/  @!P0 EXIT ;  /* 0x000000000000894d */ /* 0x000fea0003800000 */
[----:B------:R-:W-:-:S05]  /*0d30*/  UMOV UR4, URZ ;  /* 0x000000ff00047c82 */ /* 0x000fca0008000000 */
.L_x_11:
[C---:B-1----:R-:W-:Y:S01]  /*0d40*/  LEA R5, R0.reuse, R3, 0x7 ;  /* 0x0000000300057211 */ /* 0x042fe200078e38ff */
[----:B------:R-:W-:Y:S01]  /*0d50*/  UIADD3 UR4, UPT, UPT, UR4, 0x1, URZ ;  /* 0x0000000104047890 */ /* 0x000fe2000fffe0ff */
[----:B------:R-:W-:Y:S02]  /*0d60*/  VIADD R0, R0, 0x1 ;  /* 0x0000000100007836 */ /* 0x000fe40000000000 */
[----:B------:R-:W-:-:S13]  /*0d70*/  ISETP.GE.AND P0, PT, R5, R2, PT ;  /* 0x000000020500720c */ /* 0x000fda0003f06270 */
[----:B------:R-:W-:-:S05]  /*0d80*/  @!P0 IMAD.WIDE R4, R5, 0x8, R8 ;  /* 0x0000000805048825 */ /* 0x000fca00078e0208 */
[----:B------:R2:W-:Y:S01]  /*0d90*/  @!P0 STG.E.64 desc[UR6][R4.64], RZ ;  /* 0x000000ff04008986 */ /* 0x0005e2000c101b06 */
[----:B------:R-:W-:-:S13]  /*0da0*/  ISETP.NE.AND P0, PT, R10, UR4, PT ;  /* 0x000000040a007c0c */ /* 0x000fda000bf05270 */
[----:B--2---:R-:W-:Y:S05]  /*0db0*/  @P0 BRA `(.L_x_11) ;  /* 0xfffffffc00e00947 */ /* 0x004fea000383ffff */
[----:B------:R-:W-:Y:S05]  /*0dc0*/  EXIT ;  /* 0x000000000000794d */ /* 0x000fea0003800000 */
.L_x_0:
[----:B------:R-:W-:-:S13]  /*0dd0*/  ISETP.GE.AND P0, PT, R4, 0x1, PT ;  /* 0x000000010400780c */ /* 0x000fda0003f06270 */
[----:B------:R-:W-:Y:S05]  /*0de0*/  @!P0 EXIT ;  /* 0x000000000000894d */ /* 0x000fea0003800000 */
[----:B------:R-:W0:Y:S01]  /*0df0*/  LDCU UR4, c[0x0][0x398] ;  /* 0x00007300ff0477ac */ /* 0x000e220008000800 */
[----:B------:R-:W1:Y:S01]  /*0e00*/  S2R R2, SR_TID.X ;  /* 0x0000000000027919 */ /* 0x000e620000002100 */
[----:B0-----:R-:W-:-:S09]  /*0e10*/  UISETP.GE.AND UP0, UPT, UR4, 0x1, UPT ;  /* 0x000000010400788c */ /* 0x001fd2000bf06270 */
[----:B------:R-:W-:Y:S05]  /*0e20*/  BRA.U !UP0, `(.L_x_12) ;  /* 0x0000000908487547 */ /* 0x000fea000b800000 */
[----:B------:R-:W-:Y:S01]  /*0e30*/  HFMA2 R3, -RZ, RZ, 0, 0 ;  /* 0x00000000ff037431 */ /* 0x000fe200000001ff */
[----:B------:R-:W-:-:S12]  /*0e40*/  ULOP3.LUT UR4, UR4, 0x7, URZ, 0xc0, !UPT ;  /* 0x0000000704047892 */ /* 0x000fd8000f8ec0ff */
.L_x_17:
[----:B------:R-:W0:Y:S01]  /*0e50*/  LDC R4, c[0x0][0x394] ;  /* 0x0000e500ff047b82 */ /* 0x000e220000000800 */
[----:B-1----:R-:W-:Y:S01]  /*0e60*/  IMAD R5, R3, 0x80, R2 ;  /* 0x0000008003057824 */ /* 0x002fe200078e0202 */
[----:B------:R-:W-:Y:S02]  /*0e70*/  MOV R24, RZ ;  /* 0x000000ff00187202 */ /* 0x000fe40000000f00 */
[----:B------:R-:W-:Y:S02]  /*0e80*/  CS2R R20, SRZ ;  /* 0x0000000000147805 */ /* 0x000fe4000001ff00 */
[----:B------:R-:W-:-:S04]  /*0e90*/  IADD3 R13, PT, PT, R0, R5, RZ ;  /* 0x00000005000d7210 */ /* 0x000fc80007ffe0ff */
[----:B------:R-:W-:Y:S02]  /*0ea0*/  IABS R12, R13 ;  /* 0x0000000d000c7213 */ /* 0x000fe40000000000 */
[----:B0-----:R-:W-:-:S04]  /*0eb0*/  IABS R15, R4 ;  /* 0x00000004000f7213 */ /* 0x001fc80000000000 */
[----:B------:R-:W0:Y:S08]  /*0ec0*/  I2F.RP R10, R15 ;  /* 0x0000000f000a7306 */ /* 0x000e300000209400 */
[----:B0-----:R-:W0:Y:S02]  /*0ed0*/  MUFU.RCP R10, R10 ;  /* 0x0000000a000a7308 */ /* 0x001e240000001000 */
[----:B0-----:R-:W-:Y:S01]  /*0ee0*/  VIADD R11, R10, 0xffffffe ;  /* 0x0ffffffe0a0b7836 */ /* 0x001fe20000000000 */
[----:B------:R-:W-:-:S05]  /*0ef0*/  LOP3.LUT R10, R13, R4, RZ, 0x3c, !PT ;  /* 0x000000040d0a7212 */ /* 0x000fca00078e3cff */
[----:B------:R-:W0:Y:S01]  /*0f00*/  F2I.FTZ.U32.TRUNC.NTZ R7, R11 ;  /* 0x0000000b00077305 */ /* 0x000e22000021f000 */
[----:B------:R-:W-:Y:S02]  /*0f10*/  ISETP.GE.AND P2, PT, R10, RZ, PT ;  /* 0x000000ff0a00720c */ /* 0x000fe40003f46270 */
[----:B0-----:R-:W-:-:S05]  /*0f20*/  IADD3 R6, PT, PT, RZ, -R7, RZ ;  /* 0x80000007ff067210 */ /* 0x001fca0007ffe0ff */
[----:B------:R-:W-:Y:S02]  /*0f30*/  IMAD R17, R6, R15, RZ ;  /* 0x0000000f06117224 */ /* 0x000fe400078e02ff */
[----:B------:R-:W-:-:S04]  /*0f40*/  IMAD.MOV.U32 R6, RZ, RZ, RZ ;  /* 0x000000ffff067224 */ /* 0x000fc800078e00ff */
[----:B------:R-:W-:Y:S01]  /*0f50*/  IMAD.HI.U32 R7, R7, R17, R6 ;  /* 0x0000001107077227 */ /* 0x000fe200078e0006 */
[----:B------:R-:W-:-:S05]  /*0f60*/  MOV R6, R12 ;  /* 0x0000000c00067202 */ /* 0x000fca0000000f00 */
[----:B------:R-:W-:-:S04]  /*0f70*/  IMAD.HI.U32 R7, R7, R6, RZ ;  /* 0x0000000607077227 */ /* 0x000fc800078e00ff */
[----:B------:R-:W-:-:S04]  /*0f80*/  IMAD.MOV R11, RZ, RZ, -R7 ;  /* 0x000000ffff0b7224 */ /* 0x000fc800078e0a07 */
[----:B------:R-:W-:-:S05]  /*0f90*/  IMAD R6, R15, R11, R6 ;  /* 0x0000000b0f067224 */ /* 0x000fca00078e0206 */
[----:B------:R-:W-:-:S13]  /*0fa0*/  ISETP.GT.U32.AND P1, PT, R15, R6, PT ;  /* 0x000000060f00720c */ /* 0x000fda0003f24070 */
[-C--:B------:R-:W-:Y:S01]  /*0fb0*/  @!P1 IADD3 R6, PT, PT, R6, -R15.reuse, RZ ;  /* 0x8000000f06069210 */ /* 0x080fe20007ffe0ff */
[----:B------:R-:W-:Y:S01]  /*0fc0*/  @!P1 VIADD R7, R7, 0x1 ;  /* 0x0000000107079836 */ /* 0x000fe20000000000 */
[----:B------:R-:W-:Y:S02]  /*0fd0*/  ISETP.NE.AND P1, PT, R4, RZ, PT ;  /* 0x000000ff0400720c */ /* 0x000fe40003f25270 */
[----:B------:R-:W-:Y:S02]  /*0fe0*/  ISETP.GE.U32.AND P0, PT, R6, R15, PT ;  /* 0x0000000f0600720c */ /* 0x000fe40003f06070 */
[----:B------:R-:W0:Y:S11]  /*0ff0*/  LDC R6, c[0x0][0x398] ;  /* 0x0000e600ff067b82 */ /* 0x000e360000000800 */
[----:B------:R-:W-:-:S05]  /*1000*/  @P0 IADD3 R7, PT, PT, R7, 0x1, RZ ;  /* 0x0000000107070810 */ /* 0x000fca0007ffe0ff */
[----:B------:R-:W-:-:S05]  /*1010*/  IMAD.MOV.U32 R25, RZ, RZ, R7 ;  /* 0x000000ffff197224 */ /* 0x000fca00078e0007 */
[----:B------:R-:W-:Y:S02]  /*1020*/  @!P2 IADD3 R25, PT, PT, -R25, RZ, RZ ;  /* 0x000000ff1919a210 */ /* 0x000fe40007ffe1ff */
[----:B------:R-:W-:Y:S02]  /*1030*/  @!P1 LOP3.LUT R25, RZ, R4, RZ, 0x33, !PT ;  /* 0x00000004ff199212 */ /* 0x000fe400078e33ff */
[----:B0-----:R-:W-:-:S03]  /*1040*/  ISETP.GE.U32.AND P0, PT, R6, 0x8, PT ;  /* 0x000000080600780c */ /* 0x001fc60003f06070 */
[----:B------:R-:W-:Y:S02]  /*1050*/  IMAD.MOV R7, RZ, RZ, -R25 ;  /* 0x000000ffff077224 */ /* 0x000fe400078e0a19 */
[----:B------:R-:W-:Y:S02]  /*1060*/  IMAD R25, R25, R6, RZ ;  /* 0x0000000619197224 */ /* 0x000fe400078e02ff */
[----:B------:R-:W-:-:S06]  /*1070*/  IMAD R7, R4, R7, R13 ;  /* 0x0000000704077224 */ /* 0x000fcc00078e020d */
[----:B------:R-:W-:Y:S05]  /*1080*/  @!P0 BRA `(.L_x_13) ;  /* 0x0000000000b88947 */ /* 0x000fea0003800000 */
[----:B------:R-:W-:Y:S01]  /*1090*/  LOP3.LUT R26, R6, 0x7ffffff8, RZ, 0xc0, !PT ;  /* 0x7ffffff8061a7812 */ /* 0x000fe200078ec0ff */
[----:B------:R-:W-:Y:S01]  /*10a0*/  IMAD.MOV.U32 R24, RZ, RZ, R25 ;  /* 0x000000ffff187224 */ /* 0x000fe200078e0019 */
[----:B------:R-:W-:Y:S02]  /*10b0*/  MOV R27, R7 ;  /* 0x00000007001b7202 */ /* 0x000fe40000000f00 */
[----:B------:R-:W-:Y:S01]  /*10c0*/  CS2R R20, SRZ ;  /* 0x0000000000147805 */ /* 0x000fe2000001ff00 */
[----:B------:R-:W-:-:S07]  /*10d0*/  IMAD.MOV R28, RZ, RZ, -R26 ;  /* 0x000000ffff1c7224 */ /* 0x000fce00078e0a1a */
.L_x_14:
[----:B------:R-:W0:Y:S08]  /*10e0*/  LDC.64 R10, c[0x0][0x3a0] ;  /* 0x0000e800ff0a7b82 */ /* 0x000e300000000a00 */
        /* <DEDUP_REMOVED lines=9> */
[----:B------:R-:W-:Y:S02]  /*1180*/  IMAD.WIDE R16, R4, 0x8, R14 ;  /* 0x0000000804107825 */ /* 0x000fe400078e020e */
[----:B------:R-:W2:Y:S04]  /*1190*/  LDG.E.64 R20, desc[UR6][R10.64+0x10] ;  /* 0x000010060a147981 */ /* 0x000ea8000c1e1b00 */
[----:B------:R-:W4:Y:S01]  /*11a0*/  LDG.E.64 R14, desc[UR6][R10.64+0x18] ;  /* 0x000018060a0e7981 */ /* 0x000f22000c1e1b00 */
[----:B---3--:R-:W-:-:S03]  /*11b0*/  DFMA R22, R12, R22, R18 ;  /* 0x000000160c16722b */ /* 0x008fc60000000012 */
[----:B------:R0:W2:Y:S02]  /*11c0*/  LDG.E.64 R18, desc[UR6][R16.64] ;  /* 0x0000000610127981 */ /* 0x0000a4000c1e1b00 */
[----:B0-----:R-:W-:-:S05]  /*11d0*/  IMAD.WIDE R16, R4, 0x8, R16 ;  /* 0x0000000804107825 */ /* 0x001fca00078e0210 */
[----:B------:R-:W4:Y:S01]  /*11e0*/  LDG.E.64 R12, desc[UR6][R16.64] ;  /* 0x00000006100c7981 */ /* 0x000f22000c1e1b00 */
[----:B--2---:R-:W-:Y:S01]  /*11f0*/  DFMA R20, R20, R18, R22 ;  /* 0x000000121414722b */ /* 0x004fe20000000016 */
[----:B------:R-:W-:-:S05]  /*1200*/  IMAD.WIDE R18, R4, 0x8, R16 ;  /* 0x0000000804127825 */ /* 0x000fca00078e0210 */
[----:B------:R0:W2:Y:S02]  /*1210*/  LDG.E.64 R16, desc[UR6][R18.64] ;  /* 0x0000000612107981 */ /* 0x0000a4000c1e1b00 */
[----:B----4-:R-:W-:Y:S02]  /*1220*/  DFMA R12, R14, R12, R20 ;  /* 0x0000000c0e0c722b */ /* 0x010fe40000000014 */
[----:B------:R-:W2:Y:S01]  /*1230*/  LDG.E.64 R14, desc[UR6][R10.64+0x20] ;  /* 0x000020060a0e7981 */ /* 0x000ea2000c1e1b00 */
[----:B0-----:R-:W-:-:S03]  /*1240*/  IMAD.WIDE R18, R4, 0x8, R18 ;  /* 0x0000000804127825 */ /* 0x001fc600078e0212 */
[----:B------:R-:W3:Y:S04]  /*1250*/  LDG.E.64 R20, desc[UR6][R10.64+0x28] ;  /* 0x000028060a147981 */ /* 0x000ee8000c1e1b00 */
[----:B------:R-:W3:Y:S01]  /*1260*/  LDG.E.64 R22, desc[UR6][R18.64] ;  /* 0x0000000612167981 */ /* 0x000ee2000c1e1b00 */
[----:B--2---:R-:W-:Y:S01]  /*1270*/  DFMA R12, R14, R16, R12 ;  /* 0x000000100e0c722b */ /* 0x004fe2000000000c */
[----:B------:R-:W-:Y:S02]  /*1280*/  IMAD.WIDE R14, R4, 0x8, R18 ;  /* 0x00000008040e7825 */ /* 0x000fe400078e0212 */
[----:B------:R-:W2:Y:S05]  /*1290*/  LDG.E.64 R16, desc[UR6][R10.64+0x30] ;  /* 0x000030060a107981 */ /* 0x000eaa000c1e1b00 */
[----:B---3--:R-:W-:-:S02]  /*12a0*/  DFMA R20, R20, R22, R12 ;  /* 0x000000161414722b */ /* 0x008fc4000000000c */
[----:B------:R-:W2:Y:S01]  /*12b0*/  LDG.E.64 R12, desc[UR6][R14.64] ;  /* 0x000000060e0c7981 */ /* 0x000ea2000c1e1b00 */
[----:B------:R-:W-:-:S06]  /*12c0*/  IMAD.WIDE R22, R4, 0x8, R14 ;  /* 0x0000000804167825 */ /* 0x000fcc00078e020e */
[----:B------:R-:W3:Y:S04]  /*12d0*/  LDG.E.64 R22, desc[UR6][R22.64] ;  /* 0x0000000616167981 */ /* 0x000ee8000c1e1b00 */
[----:B------:R-:W3:Y:S01]  /*12e0*/  LDG.E.64 R14, desc[UR6][R10.64+0x38] ;  /* 0x000038060a0e7981 */ /* 0x000ee2000c1e1b00 */
[----:B------:R-:W-:-:S04]  /*12f0*/  IADD3 R28, PT, PT, R28, 0x8, RZ ;  /* 0x000000081c1c7810 */ /* 0x000fc80007ffe0ff */
[----:B------:R-:W-:Y:S01]  /*1300*/  ISETP.NE.AND P0, PT, R28, RZ, PT ;  /* 0x000000ff1c00720c */ /* 0x000fe20003f05270 */
[----:B------:R-:W-:Y:S01]  /*1310*/  VIADD R24, R24, 0x8 ;  /* 0x0000000818187836 */ /* 0x000fe20000000000 */
[----:B------:R-:W-:Y:S01]  /*1320*/  LEA R27, R4, R27, 0x3 ;  /* 0x0000001b041b7211 */ /* 0x000fe200078e18ff */
[----:B--2---:R-:W-:-:S08]  /*1330*/  DFMA R20, R16, R12, R20 ;  /* 0x0000000c1014722b */ /* 0x004fd00000000014 */
[----:B---3--:R-:W-:Y:S02]  /*1340*/  DFMA R20, R14, R22, R20 ;  /* 0x000000160e14722b */ /* 0x008fe40000000014 */
[----:B------:R-:W-:Y:S09]  /*1350*/  @P0 BRA `(.L_x_14) ;  /* 0xfffffffc00600947 */ /* 0x000ff2000383ffff */
[----:B------:R-:W-:-:S07]  /*1360*/  IMAD.MOV.U32 R24, RZ, RZ, R26 ;  /* 0x000000ffff187224 */ /* 0x000fce00078e001a */
.L_x_13:
[----:B------:R-:W-:-:S09]  /*1370*/  UISETP.NE.AND UP0, UPT, UR4, URZ, UPT ;  /* 0x000000ff0400728c */ /* 0x000fd2000bf05270 */
[----:B------:R-:W-:Y:S05]  /*1380*/  BRA.U !UP0, `(.L_x_15) ;  /* 0x0000000108d47547 */ /* 0x000fea000b800000 */
[----:B------:R-:W-:-:S04]  /*1390*/  UIADD3 UR5, UPT, UPT, UR4, -0x1, URZ ;  /* 0xffffffff04057890 */ /* 0x000fc8000fffe0ff */
[----:B------:R-:W-:-:S09]  /*13a0*/  UISETP.GE.U32.AND UP0, UPT, UR5, 0x3, UPT ;  /* 0x000000030500788c */ /* 0x000fd2000bf06070 */
[----:B------:R-:W-:Y:S05]  /*13b0*/  BRA.U !UP0, `(.L_x_16) ;  /* 0x0000000108587547 */ /* 0x000fea000b800000 */
[----:B------:R-:W0:Y:S01]  /*13c0*/  LDC.64 R10, c[0x0][0x3a0] ;  /* 0x0000e800ff0a7b82 */ /* 0x000e220000000a00 */
[----:B------:R-:W-:Y:S01]  /*13d0*/  IADD3 R15, PT, PT, R25, R24, RZ ;  /* 0x00000018190f7210 */ /* 0x000fe20007ffe0ff */
[----:B------:R-:W-:-:S06]  /*13e0*/  IMAD R17, R24, R4, R7 ;  /* 0x0000000418117224 */ /* 0x000fcc00078e0207 */
[----:B------:R-:W1:Y:S01]  /*13f0*/  LDC.64 R12, c[0x0][0x3a8] ;  /* 0x0000ea00ff0c7b82 */ /* 0x000e620000000a00 */
[----:B0-----:R-:W-:-:S05]  /*1400*/  IMAD.WIDE R10, R15, 0x8, R10 ;  /* 0x000000080f0a7825 */ /* 0x001fca00078e020a */
[----:B------:R-:W2:Y:S01]  /*1410*/  LDG.E.64 R18, desc[UR6][R10.64] ;  /* 0x000000060a127981 */ /* 0x000ea2000c1e1b00 */
[----:B-1----:R-:W-:-:S03]  /*1420*/  IMAD.WIDE R12, R17, 0x8, R12 ;  /* 0x00000008110c7825 */ /* 0x002fc600078e020c */
[----:B------:R-:W3:Y:S04]  /*1430*/  LDG.E.64 R28, desc[UR6][R10.64+0x18] ;  /* 0x000018060a1c7981 */ /* 0x000ee8000c1e1b00 */
[----:B------:R-:W2:Y:S01]  /*1440*/  LDG.E.64 R22, desc[UR6][R12.64] ;  /* 0x000000060c167981 */ /* 0x000ea2000c1e1b00 */
[----:B------:R-:W-:-:S05]  /*1450*/  IMAD.WIDE R16, R4, 0x8, R12 ;  /* 0x0000000804107825 */ /* 0x000fca00078e020c */
[----:B------:R0:W4:Y:S04]  /*1460*/  LDG.E.64 R14, desc[UR6][R16.64] ;  /* 0x00000006100e7981 */ /* 0x000128000c1e1b00 */
[----:B------:R-:W4:Y:S01]  /*1470*/  LDG.E.64 R12, desc[UR6][R10.64+0x8] ;  /* 0x000008060a0c7981 */ /* 0x000f22000c1e1b00 */
[----:B0-----:R-:W-:-:S04]  /*1480*/  IMAD.WIDE R16, R4, 0x8, R16 ;  /* 0x0000000804107825 */ /* 0x001fc800078e0210 */
[----:B------:R-:W-:-:S06]  /*1490*/  IMAD.WIDE R26, R4, 0x8, R16 ;  /* 0x00000008041a7825 */ /* 0x000fcc00078e0210 */
[----:B------:R-:W3:Y:S01]  /*14a0*/  LDG.E.64 R26, desc[UR6][R26.64] ;  /* 0x000000061a1a7981 */ /* 0x000ee2000c1e1b00 */
[----:B--2---:R-:W-:-:S03]  /*14b0*/  DFMA R22, R18, R22, R20 ;  /* 0x000000161216722b */ /* 0x004fc60000000014 */
[----:B------:R-:W2:Y:S04]  /*14c0*/  LDG.E.64 R20, desc[UR6][R10.64+0x10] ;  /* 0x000010060a147981 */ /* 0x000ea8000c1e1b00 */
[----:B------:R-:W2:Y:S01]  /*14d0*/  LDG.E.64 R18, desc[UR6][R16.64] ;  /* 0x0000000610127981 */ /* 0x000ea2000c1e1b00 */
[----:B----4-:R-:W-:Y:S01]  /*14e0*/  DFMA R12, R12, R14, R22 ;  /* 0x0000000e0c0c722b */ /* 0x010fe20000000016 */
[----:B------:R-:W-:-:S07]  /*14f0*/  VIADD R24, R24, 0x4 ;  /* 0x0000000418187836 */ /* 0x000fce0000000000 */
[----:B--2---:R-:W-:-:S08]  /*1500*/  DFMA R20, R20, R18, R12 ;  /* 0x000000121414722b */ /* 0x004fd0000000000c */
[----:B---3--:R-:W-:-:S11]  /*1510*/  DFMA R20, R28, R26, R20 ;  /* 0x0000001a1c14722b */ /* 0x008fd60000000014 */
.L_x_16:
[----:B------:R-:W-:-:S13]  /*1520*/  LOP3.LUT P0, R10, R6, 0x3, RZ, 0xc0, !PT ;  /* 0x00000003060a7812 */ /* 0x000fda000780c0ff */
[----:B------:R-:W-:Y:S05]  /*1530*/  @!P0 BRA `(.L_x_15) ;  /* 0x0000000000688947 */ /* 0x000fea0003800000 */
[----:B------:R-:W0:Y:S01]  /*1540*/  LDC.64 R22, c[0x0][0x3a0] ;  /* 0x0000e800ff167b82 */ /* 0x000e220000000a00 */
[----:B------:R-:W-:Y:S02]  /*1550*/  ISETP.NE.AND P0, PT, R10, 0x1, PT ;  /* 0x000000010a00780c */ /* 0x000fe40003f05270 */
[----:B------:R-:W-:-:S04]  /*1560*/  LOP3.LUT R6, R6, 0x1, RZ, 0xc0, !PT ;  /* 0x0000000106067812 */ /* 0x000fc800078ec0ff */
[----:B------:R-:W-:Y:S01]  /*1570*/  ISETP.NE.U32.AND P1, PT, R6, 0x1, PT ;  /* 0x000000010600780c */ /* 0x000fe20003f25070 */
[----:B------:R-:W1:Y:S06]  /*1580*/  LDC.64 R26, c[0x0][0x3a8] ;  /* 0x0000ea00ff1a7b82 */ /* 0x000e6c0000000a00 */
[----:B------:R-:W-:Y:S01]  /*1590*/  @P0 IADD3 R15, PT, PT, R25, R24, RZ ;  /* 0x00000018190f0210 */ /* 0x000fe20007ffe0ff */
[----:B------:R-:W-:Y:S01]  /*15a0*/  @P0 IMAD R17, R24, R4, R7 ;  /* 0x0000000418110224 */ /* 0x000fe200078e0207 */
[----:B------:R-:W2:Y:S08]  /*15b0*/  LDC.64 R12, c[0x0][0x3a0] ;  /* 0x0000e800ff0c7b82 */ /* 0x000eb00000000a00 */
[----:B------:R-:W3:Y:S01]  /*15c0*/  LDC.64 R10, c[0x0][0x3a8] ;  /* 0x0000ea00ff0a7b82 */ /* 0x000ee20000000a00 */
[----:B0-----:R-:W-:-:S04]  /*15d0*/  @P0 IMAD.WIDE R22, R15, 0x8, R22 ;  /* 0x000000080f160825 */ /* 0x001fc800078e0216 */
[----:B------:R-:W-:Y:S01]  /*15e0*/  @P0 VIADD R24, R24, 0x2 ;  /* 0x0000000218180836 */ /* 0x000fe20000000000 */
[----:B------:R-:W4:Y:S01]  /*15f0*/  @P0 LDG.E.64 R18, desc[UR6][R22.64] ;  /* 0x0000000616120981 */ /* 0x000f22000c1e1b00 */
[----:B-1----:R-:W-:-:S05]  /*1600*/  @P0 IMAD.WIDE R26, R17, 0x8, R26 ;  /* 0x00000008111a0825 */ /* 0x002fca00078e021a */
[----:B------:R-:W4:Y:S01]  /*1610*/  @P0 LDG.E.64 R14, desc[UR6][R26.64] ;  /* 0x000000061a0e0981 */ /* 0x000f22000c1e1b00 */
[----:B------:R-:W-:Y:S01]  /*1620*/  @P0 IMAD.WIDE R16, R4, 0x8, R26 ;  /* 0x0000000804100825 */ /* 0x000fe200078e021a */
[----:B------:R-:W-:-:S03]  /*1630*/  @!P1 IADD3 R25, PT, PT, R25, R24, RZ ;  /* 0x0000001819199210 */ /* 0x000fc60007ffe0ff */
        /* <DEDUP_REMOVED lines=10> */
.L_x_15:
[----:B------:R-:W0:Y:S01]  /*16e0*/  LDCU UR5, c[0x0][0x388] ;  /* 0x00007100ff0577ac */ /* 0x000e220008000800 */
[----:B------:R-:W-:Y:S02]  /*16f0*/  VIADD R3, R3, 0x1 ;  /* 0x0000000103037836 */ /* 0x000fe40000000000 */
[----:B------:R-:W-:-:S05]  /*1700*/  IMAD.WIDE R4, R5, 0x8, R8 ;  /* 0x0000000805047825 */ /* 0x000fca00078e0208 */
[----:B------:R1:W-:Y:S01]  /*1710*/  STG.E.64 desc[UR6][R4.64], R20 ;  /* 0x0000001404007986 */ /* 0x0003e2000c101b06 */
[----:B0-----:R-:W-:-:S13]  /*1720*/  ISETP.NE.AND P0, PT, R3, UR5, PT ;  /* 0x0000000503007c0c */ /* 0x001fda000bf05270 */
[----:B-1----:R-:W-:Y:S05]  /*1730*/  @!P0 EXIT ;  /* 0x000000000000894d */ /* 0x002fea0003800000 */
[----:B------:R-:W-:Y:S05]  /*1740*/  BRA `(.L_x_17) ;  /* 0xfffffff400c07947 */ /* 0x000fea000383ffff */
.L_x_12:
[C---:B------:R-:W-:Y:S02]  /*1750*/  ISETP.GE.U32.AND P0, PT, R4.reuse, 0x8, PT ;  /* 0x000000080400780c */ /* 0x040fe40003f06070 */
[----:B------:R-:W-:Y:S02]  /*1760*/  LOP3.LUT R5, R4, 0x7, RZ, 0xc0, !PT ;  /* 0x0000000704057812 */ /* 0x000fe400078ec0ff */
[----:B------:R-:W-:Y:S02]  /*1770*/  MOV R3, RZ ;  /* 0x000000ff00037202 */ /* 0x000fe40000000f00 */
[----:B------:R-:W-:-:S07]  /*1780*/  ISETP.NE.AND P1, PT, R5, RZ, PT ;  /* 0x000000ff0500720c */ /* 0x000fce0003f25270 */
[----:B------:R-:W-:Y:S06]  /*1790*/  @!P0 BRA `(.L_x_18) ;  /* 0x0000000000448947 */ /* 0x000fec0003800000 */
[----:B------:R-:W-:Y:S01]  /*17a0*/  LOP3.LUT R3, R4, 0x7ffffff8, RZ, 0xc0, !PT ;  /* 0x7ffffff804037812 */ /* 0x000fe200078ec0ff */
[----:B------:R-:W-:-:S07]  /*17b0*/  IMAD.MOV.U32 R0, RZ, RZ, RZ ;  /* 0x000000ffff007224 */ /* 0x000fce00078e00ff */
.L_x_19:
[C---:B01----:R-:W-:Y:S02]  /*17c0*/  LEA R7, R0.reuse, R2, 0x7 ;  /* 0x0000000200077211 */ /* 0x043fe400078e38ff */
[----:B------:R-:W-:-:S03]  /*17d0*/  IADD3 R0, PT, PT, R0, 0x8, RZ ;  /* 0x0000000800007810 */ /* 0x000fc60007ffe0ff */
[C---:B------:R-:W-:Y:S01]  /*17e0*/  VIADD R11, R7.reuse, 0x80 ;  /* 0x00000080070b7836 */ /* 0x040fe20000000000 */
[----:B------:R-:W-:Y:S01]  /*17f0*/  ISETP.NE.AND P0, PT, R0, R3, PT ;  /* 0x000000030000720c */ /* 0x000fe20003f05270 */
[----:B------:R-:W-:-:S04]  /*1800*/  IMAD.WIDE.U32 R6, R7, 0x8, R8 ;  /* 0x0000000807067825 */ /* 0x000fc800078e0008 */
[----:B------:R-:W-:Y:S01]  /*1810*/  IMAD.WIDE R10, R11, 0x8, R8 ;  /* 0x000000080b0a7825 */ /* 0x000fe200078e0208 */
[----:B------:R0:W-:Y:S04]  /*1820*/  STG.E.64 desc[UR6][R6.64], RZ ;  /* 0x000000ff06007986 */ /* 0x0001e8000c101b06 */
[----:B------:R0:W-:Y:S04]  /*1830*/  STG.E.64 desc[UR6][R10.64], RZ ;  /* 0x000000ff0a007986 */ /* 0x0001e8000c101b06 */
[----:B------:R0:W-:Y:S04]  /*1840*/  STG.E.64 desc[UR6][R10.64+0x400], RZ ;  /* 0x000400ff0a007986 */ /* 0x0001e8000c101b06 */
[----:B------:R0:W-:Y:S04]  /*1850*/  STG.E.64 desc[UR6][R10.64+0x800], RZ ;  /* 0x000800ff0a007986 */ /* 0x0001e8000c101b06 */
[----:B------:R0:W-:Y:S04]  /*1860*/  STG.E.64 desc[UR6][R10.64+0xc00], RZ ;  /* 0x000c00ff0a007986 */ /* 0x0001e8000c101b06 */
[----:B------:R0:W-:Y:S04]  /*1870*/  STG.E.64 desc[UR6][R10.64+0x1000], RZ ;  /* 0x001000ff0a007986 */ /* 0x0001e8000c101b06 */
[----:B------:R0:W-:Y:S04]  /*1880*/  STG.E.64 desc[UR6][R10.64+0x1400], RZ ;  /* 0x001400ff0a007986 */ /* 0x0001e8000c101b06 */
[----:B------:R0:W-:Y:S01]  /*1890*/  STG.E.64 desc[UR6][R10.64+0x1800], RZ ;  /* 0x001800ff0a007986 */ /* 0x0001e2000c101b06 */
[----:B------:R-:W-:Y:S05]  /*18a0*/  @P0 BRA `(.L_x_19) ;  /* 0xfffffffc00c40947 */ /* 0x000fea000383ffff */
.L_x_18:
[----:B------:R-:W-:Y:S05]  /*18b0*/  @!P1 EXIT ;  /* 0x000000000000994d */ /* 0x000fea0003800000 */
[----:B------:R-:W-:Y:S02]  /*18c0*/  ISETP.GE.U32.AND P0, PT, R5, 0x4, PT ;  /* 0x000000040500780c */ /* 0x000fe40003f06070 */
[----:B------:R-:W-:-:S04]  /*18d0*/  LOP3.LUT R0, R4, 0x3, RZ, 0xc0, !PT ;  /* 0x0000000304007812 */ /* 0x000fc800078ec0ff */
[----:B------:R-:W-:-:S07]  /*18e0*/  ISETP.NE.AND P1, PT, R0, RZ, PT ;  /* 0x000000ff0000720c */ /* 0x000fce0003f25270 */
[----:B------:R-:W-:Y:S06]  /*18f0*/  @!P0 BRA `(.L_x_20) ;  /* 0x00000000001c8947 */ /* 0x000fec0003800000 */
[C---:B01----:R-:W-:Y:S01]  /*1900*/  IMAD R7, R3.reuse, 0x80, R2 ;  /* 0x0000008003077824 */ /* 0x043fe200078e0202 */
[----:B------:R-:W-:-:S03]  /*1910*/  IADD3 R3, PT, PT, R3, 0x4, RZ ;  /* 0x0000000403037810 */ /* 0x000fc60007ffe0ff */
[----:B------:R-:W-:-:S05]  /*1920*/  IMAD.WIDE R6, R7, 0x8, R8 ;  /* 0x0000000807067825 */ /* 0x000fca00078e0208 */
[----:B------:R2:W-:Y:S04]  /*1930*/  STG.E.64 desc[UR6][R6.64], RZ ;  /* 0x000000ff06007986 */ /* 0x0005e8000c101b06 */
[----:B------:R2:W-:Y:S04]  /*1940*/  STG.E.64 desc[UR6][R6.64+0x400], RZ ;  /* 0x000400ff06007986 */ /* 0x0005e8000c101b06 */
[----:B------:R2:W-:Y:S04]  /*1950*/  STG.E.64 desc[UR6][R6.64+0x800], RZ ;  /* 0x000800ff06007986 */ /* 0x0005e8000c101b06 */
[----:B------:R2:W-:Y:S02]  /*1960*/  STG.E.64 desc[UR6][R6.64+0xc00], RZ ;  /* 0x000c00ff06007986 */ /* 0x0005e4000c101b06 */
.L_x_20:
[----:B------:R-:W-:Y:S05]  /*1970*/  @!P1 EXIT ;  /* 0x000000000000994d */ /* 0x000fea0003800000 */
[----:B------:R-:W-:Y:S02]  /*1980*/  ISETP.NE.AND P0, PT, R0, 0x1, PT ;  /* 0x000000010000780c */ /* 0x000fe40003f05270 */
[----:B------:R-:W-:-:S04]  /*1990*/  LOP3.LUT R4, R4, 0x1, RZ, 0xc0, !PT ;  /* 0x0000000104047812 */ /* 0x000fc800078ec0ff */
[----:B------:R-:W-:-:S07]  /*19a0*/  ISETP.NE.U32.AND P1, PT, R4, 0x1, PT ;  /* 0x000000010400780c */ /* 0x000fce0003f25070 */
[C---:B-1----:R-:W-:Y:S01]  /*19b0*/  @P0 IMAD R5, R3.reuse, 0x80, R2 ;  /* 0x0000008003050824 */ /* 0x042fe200078e0202 */
[----:B------:R-:W-:-:S03]  /*19c0*/  @P0 IADD3 R3, PT, PT, R3, 0x2, RZ ;  /* 0x0000000203030810 */ /* 0x000fc60007ffe0ff */
[----:B------:R-:W-:-:S05]  /*19d0*/  @P0 IMAD.WIDE R4, R5, 0x8, R8 ;  /* 0x0000000805040825 */ /* 0x000fca00078e0208 */
[----:B------:R1:W-:Y:S04]  /*19e0*/  @P0 STG.E.64 desc[UR6][R4.64], RZ ;  /* 0x000000ff04000986 */ /* 0x0003e8000c101b06 */
[----:B------:R1:W-:Y:S01]  /*19f0*/  @P0 STG.E.64 desc[UR6][R4.64+0x400], RZ ;  /* 0x000400ff04000986 */ /* 0x0003e2000c101b06 */
[----:B------:R-:W-:Y:S05]  /*1a00*/  @P1 EXIT ;  /* 0x000000000000194d */ /* 0x000fea0003800000 */
[----:B------:R-:W-:-:S04]  /*1a10*/  IMAD R3, R3, 0x80, R2 ;  /* 0x0000008003037824 */ /* 0x000fc800078e0202 */
[----:B------:R-:W-:-:S05]  /*1a20*/  IMAD.WIDE R8, R3, 0x8, R8 ;  /* 0x0000000803087825 */ /* 0x000fca00078e0208 */
[----:B------:R-:W-:Y:S01]  /*1a30*/  STG.E.64 desc[UR6][R8.64], RZ ;  /* 0x000000ff08007986 */ /* 0x000fe2000c101b06 */
[----:B------:R-:W-:Y:S05]  /*1a40*/  EXIT ;  /* 0x000000000000794d */ /* 0x000fea0003800000 */
.L_x_21:
[----:B------:R-:W-:-:S00]  /*1a50*/  BRA `(.L_x_21) ;  /* 0xfffffffc00fc7947 */ /* 0x000fc0000383ffff */
[----:B------:R-:W-:-:S00]  /*1a60*/  NOP ;  /* 0x0000000000007918 */ /* 0x000fc00000000000 */
        /* <DEDUP_REMOVED lines=9> */
.L_x_51:


//--------------------- .text._ZN3cub18CUB_300001_SM_10006detail9transform16transform_kernelINS2_10policy_hubILb1EN4cuda3std3__45tupleIJN6thrust24THRUST_300001_SM_1000_NS17counting_iteratorIiNSA_11use_defaultESC_SC_EEEEEE10policy1000Ei23matrix_multiply_functorNSA_10device_ptrIdEEJSD_EEEvT0_iT1_T2_DpNS2_10kernel_argIT3_EE --------------------------
	.section	.text._ZN3cub18CUB_300001_SM_10006detail9transform16transform_kernelINS2_10policy_hubILb1EN4cuda3std3__45tupleIJN6thrust24THRUST_300001_SM_1000_NS17counting_iteratorIiNSA_11use_defaultESC_SC_EEEEEE10policy1000Ei23matrix_multiply_functorNSA_10device_ptrIdEEJSD_EEEvT0_iT1_T2_DpNS2_10kernel_argIT3_EE,"ax",@progbits
	.align	128
        .global         _ZN3cub18CUB_300001_SM_10006detail9transform16transform_kernelINS2_10policy_hubILb1EN4cuda3std3__45tupleIJN6thrust24THRUST_300001_SM_1000_NS17counting_iteratorIiNSA_11use_defaultESC_SC_EEEEEE10policy1000Ei23matrix_multiply_functorNSA_10device_ptrIdEEJSD_EEEvT0_iT1_T2_DpNS2_10kernel_argIT3_EE
        .type           _ZN3cub18CUB_300001_SM_10006detail9transform16transform_kernelINS2_10policy_hubILb1EN4cuda3std3__45tupleIJN6thrust24THRUST_300001_SM_1000_NS17counting_iteratorIiNSA_11use_defaultESC_SC_EEEEEE10policy1000Ei23matrix_multiply_functorNSA_10device_ptrIdEEJSD_EEEvT0_iT1_T2_DpNS2_10kernel_argIT3_EE,@function
        .size           _ZN3cub18CUB_300001_SM_10006detail9transform16transform_kernelINS2_10policy_hubILb1EN4cuda3std3__45tupleIJN6thrust24THRUST_300001_SM_1000_NS17counting_iteratorIiNSA_11use_defaultESC_SC_EEEEEE10policy1000Ei23matrix_multiply_functorNSA_10device_ptrIdEEJSD_EEEvT0_iT1_T2_DpNS2_10kernel_argIT3_EE,(.L_x_52 - _ZN3cub18CUB_300001_SM_10006detail9transform16transform_kernelINS2_10policy_hubILb1EN4cuda3std3__45tupleIJN6thrust24THRUST_300001_SM_1000_NS17counting_iteratorIiNSA_11use_defaultESC_SC_EEEEEE10policy1000Ei23matrix_multiply_functorNSA_10device_ptrIdEEJSD_EEEvT0_iT1_T2_DpNS2_10kernel_argIT3_EE)
        .other          _ZN3cub18CUB_300001_SM_10006detail9transform16transform_kernelINS2_10policy_hubILb1EN4cuda3std3__45tupleIJN6thrust24THRUST_300001_SM_1000_NS17counting_iteratorIiNSA_11use_defaultESC_SC_EEEEEE10policy1000Ei23matrix_multiply_functorNSA_10device_ptrIdEEJSD_EEEvT0_iT1_T2_DpNS2_10kernel_argIT3_EE,@"STO_CUDA_ENTRY STV_DEFAULT"
_ZN3cub18CUB_300001_SM_10006detail9transform16transform_kernelINS2_10policy_hubILb1EN4cuda3std3__45tupleIJN6thrust24THRUST_300001_SM_1000_NS17counting_iteratorIiNSA_11use_defaultESC_SC_EEEEEE10policy1000Ei23matrix_multiply_functorNSA_10device_ptrIdEEJSD_EEEvT0_iT1_T2_DpNS2_10kernel_argIT3_EE:
.text._ZN3cub18CUB_300001_SM_10006detail9transform16transform_kernelINS2_10policy_hubILb1EN4cuda3std3__45tupleIJN6thrust24THRUST_300001_SM_1000_NS17counting_iteratorIiNSA_11use_defaultESC_SC_EEEEEE10policy1000Ei23matrix_multiply_functorNSA_10device_ptrIdEEJSD_EEEvT0_iT1_T2_DpNS2_10kernel_argIT3_EE:
[----:B------:R-:W-:Y:S08]  /*0000*/  LDC R1, c[0x0][0x37c] ;  /* 0x0000df00ff017b82 */ /* 0x000ff00000000800 */
[----:B------:R-:W0:Y:S01]  /*0010*/  LDC.64 R4, c[0x0][0x380] ;  /* 0x0000e000ff047b82 */ /* 0x000e220000000a00 */
[----:B------:R-:W1:Y:S01]  /*0020*/  LDCU UR5, c[0x0][0x3b0] ;  /* 0x00007600ff0577ac */ /* 0x000e620008000800 */
[----:B------:R-:W2:Y:S06]  /*0030*/  LDCU.64 UR10, c[0x0][0x358] ;  /* 0x00006b00ff0a77ac */ /* 0x000eac0008000a00 */
[----:B------:R-:W3:Y:S08]  /*0040*/  S2UR UR4, SR_CTAID.X ;  /* 0x00000000000479c3 */ /* 0x000ef00000002500 */
[----:B------:R-:W4:Y:S01]  /*0050*/  LDC.64 R8, c[0x0][0x3a8] ;  /* 0x0000ea00ff087b82 */ /* 0x000f220000000a00 */
[----:B0-----:R-:W-:-:S05]  /*0060*/  SHF.L.U32 R0, R5, 0x7, RZ ;  /* 0x0000000705007819 */ /* 0x001fca00000006ff */
[----:B---3--:R-:W-:-:S04]  /*0070*/  IMAD R3, R0, UR4, RZ ;  /* 0x0000000400037c24 */ /* 0x008fc8000f8e02ff */
[----:B------:R-:W-:Y:S01]  /*0080*/  IMAD.IADD R7, R4, 0x1, -R3 ;  /* 0x0000000104077824 */ /* 0x000fe200078e0a03 */
[C---:B-1----:R-:W-:Y:S01]  /*0090*/  IADD3 R2, PT, PT, R3.reuse, UR5, RZ ;  /* 0x0000000503027c10 */ /* 0x042fe2000fffe0ff */
[----:B----4-:R-:W-:-:S03]  /*00a0*/  IMAD.WIDE R8, R3, 0x8, R8 ;  /* 0x0000000803087825 */ /* 0x010fc600078e0208 */
[CC--:B------:R-:W-:Y:S02]  /*00b0*/  ISETP.GT.AND P0, PT, R0.reuse, R7.reuse, PT ;  /* 0x000000070000720c */ /* 0x0c0fe40003f04270 */
[----:B------:R-:W-:-:S11]  /*00c0*/  VIMNMX R0, PT, PT, R0, R7, PT ;  /* 0x0000000700007248 */ /* 0x000fd60003fe0100 */
[----:B--2---:R-:W-:Y:S05]  /*00d0*/  @P0 BRA `(.L_x_22) ;  /* 0x0000000c000c0947 */ /* 0x004fea0003800000 */
[----:B------:R-:W-:-:S13]  /*00e0*/  ISETP.GE.AND P0, PT, R5, 0x1, PT ;  /* 0x000000010500780c */ /* 0x000fda0003f06270 */
[----:B------:R-:W-:Y:S05]  /*00f0*/  @!P0 EXIT ;  /* 0x000000000000894d */ /* 0x000fea0003800000 */
[----:B------:R-:W0:Y:S01]  /*0100*/  LDC R6, c[0x0][0x390] ;  /* 0x0000e400ff067b82 */ /* 0x000e220000000800 */
[----:B------:R-:W1:Y:S01]  /*0110*/  S2R R0, SR_TID.X ;  /* 0x0000000000007919 */ /* 0x000e620000002100 */
[----:B0-----:R-:W-:-:S13]  /*0120*/  ISETP.GE.AND P0, PT, R6, 0x1, PT ;  /* 0x000000010600780c */ /* 0x001fda0003f06270 */
[----:B-1----:R-:W-:Y:S05]  /*0130*/  @!P0 BRA `(.L_x_23) ;  /* 0x0000000800348947 */ /* 0x002fea0003800000 */
[C---:B------:R-:W-:Y:S01]  /*0140*/  LOP3.LUT R3, R6.reuse, 0x7, RZ, 0xc0, !PT ;  /* 0x0000000706037812 */ /* 0x040fe200078ec0ff */
[----:B------:R-:W-:Y:S01]  /*0150*/  HFMA2 R7, -RZ, RZ, 0, 0 ;  /* 0x00000000ff077431 */ /* 0x000fe200000001ff */
[----:B------:R-:W-:-:S03]  /*0160*/  LOP3.LUT R5, R6, 0x7ffffff8, RZ, 0xc0, !PT ;  /* 0x7ffffff806057812 */ /* 0x000fc600078ec0ff */
[----:B------:R-:W-:-:S05]  /*0170*/  VIADD R4, R3, 0xffffffff ;  /* 0xffffffff03047836 */ /* 0x000fca0000000000 */
[----:B------:R-:W-:Y:S02]  /*0180*/  ISETP.GE.U32.AND P0, PT, R4, 0x3, PT ;  /* 0x000000030400780c */ /* 0x000fe40003f06070 */
[----:B------:R-:W-:-:S11]  /*0190*/  LOP3.LUT R4, R6, 0x3, RZ, 0xc0, !PT ;  /* 0x0000000306047812 */ /* 0x000fd600078ec0ff */
.L_x_28:
[----:B------:R-:W0:Y:S01]  /*01a0*/  LDC R25, c[0x0][0x38c] ;  /* 0x0000e300ff197b82 */ /* 0x000e220000000800 */
[----:B------:R-:W-:Y:S01]  /*01b0*/  IMAD R27, R7, 0x80, R0 ;  /* 0x00000080071b7824 */ /* 0x000fe200078e0200 */
[----:B------:R-:W-:-:S04]  /*01c0*/  MOV R26, RZ ;  /* 0x000000ff001a7202 */ /* 0x000fc80000000f00 */
[----:B------:R-:W-:Y:S02]  /*01d0*/  IADD3 R12, PT, PT, R2, R27, RZ ;  /* 0x0000001b020c7210 */ /* 0x000fe40007ffe0ff */
[----:B0-----:R-:W-:-:S04]  /*01e0*/  IABS R13, R25 ;  /* 0x00000019000d7213 */ /* 0x001fc80000000000 */
[----:B------:R-:W0:Y:S08]  /*01f0*/  I2F.RP R6, R13 ;  /* 0x0000000d00067306 */ /* 0x000e300000209400 */
[----:B0-----:R-:W0:Y:S02]  /*0200*/  MUFU.RCP R6, R6 ;  /* 0x0000000600067308 */ /* 0x001e240000001000 */
[----:B0-----:R-:W-:Y:S01]  /*0210*/  VIADD R10, R6, 0xffffffe ;  /* 0x0ffffffe060a7836 */ /* 0x001fe20000000000 */
[----:B------:R-:W-:-:S05]  /*0220*/  IABS R6, R12 ;  /* 0x0000000c00067213 */ /* 0x000fca0000000000 */
[----:B------:R0:W1:Y:S02]  /*0230*/  F2I.FTZ.U32.TRUNC.NTZ R11, R10 ;  /* 0x0000000a000b7305 */ /* 0x000064000021f000 */
[----:B0-----:R-:W-:Y:S01]  /*0240*/  IMAD.MOV.U32 R10, RZ, RZ, RZ ;  /* 0x000000ffff0a7224 */ /* 0x001fe200078e00ff */
[----:B-1----:R-:W-:-:S05]  /*0250*/  IADD3 R14, PT, PT, RZ, -R11, RZ ;  /* 0x8000000bff0e7210 */ /* 0x002fca0007ffe0ff */
[----:B------:R-:W-:-:S04]  /*0260*/  IMAD R15, R14, R13, RZ ;  /* 0x0000000d0e0f7224 */ /* 0x000fc800078e02ff */
[----:B------:R-:W-:-:S06]  /*0270*/  IMAD.HI.U32 R11, R11, R15, R10 ;  /* 0x0000000f0b0b7227 */ /* 0x000fcc00078e000a */
[----:B------:R-:W-:-:S05]  /*0280*/  IMAD.HI.U32 R29, R11, R6, RZ ;  /* 0x000000060b1d7227 */ /* 0x000fca00078e00ff */
[----:B------:R-:W-:-:S05]  /*0290*/  IADD3 R10, PT, PT, -R29, RZ, RZ ;  /* 0x000000ff1d0a7210 */ /* 0x000fca0007ffe1ff */
[----:B------:R-:W-:Y:S01]  /*02a0*/  IMAD R6, R13, R10, R6 ;  /* 0x0000000a0d067224 */ /* 0x000fe200078e0206 */
[----:B------:R-:W-:-:S04]  /*02b0*/  LOP3.LUT R10, R12, R25, RZ, 0x3c, !PT ;  /* 0x000000190c0a7212 */ /* 0x000fc800078e3cff */
[----:B------:R-:W-:Y:S02]  /*02c0*/  ISETP.GT.U32.AND P2, PT, R13, R6, PT ;  /* 0x000000060d00720c */ /* 0x000fe40003f44070 */
[----:B------:R-:W-:Y:S02]  /*02d0*/  ISETP.GE.AND P3, PT, R10, RZ, PT ;  /* 0x000000ff0a00720c */ /* 0x000fe40003f66270 */
[----:B------:R-:W-:-:S09]  /*02e0*/  CS2R R10, SRZ ;  /* 0x00000000000a7805 */ /* 0x000fd2000001ff00 */
        /* <DEDUP_REMOVED lines=10> */
[----:B------:R-:W-:-:S10]  /*0390*/  IMAD R24, R25, R24, R12 ;  /* 0x0000001819187224 */ /* 0x000fd400078e020c */
[----:B------:R-:W-:Y:S05]  /*03a0*/  @!P1 BRA `(.L_x_24) ;  /* 0x0000000000ac9947 */ /* 0x000fea0003800000 */
[----:B------:R-:W-:Y:S01]  /*03b0*/  CS2R R10, SRZ ;  /* 0x00000000000a7805 */ /* 0x000fe2000001ff00 */
[----:B------:R-:W-:-:S06]  /*03c0*/  UMOV UR4, URZ ;  /* 0x000000ff00047c82 */ /* 0x000fcc0008000000 */
.L_x_25:
[----:B------:R-:W0:Y:S01]  /*03d0*/  LDC.64 R12, c[0x0][0x398] ;  /* 0x0000e600ff0c7b82 */ /* 0x000e220000000a00 */
[----:B------:R-:W-:Y:S02]  /*03e0*/  IMAD R15, R29, R6, UR4 ;  /* 0x000000041d0f7e24 */ /* 0x000fe4000f8e0206 */
[----:B------:R-:W-:-:S05]  /*03f0*/  IMAD R19, R25, UR4, R24 ;  /* 0x0000000419137c24 */ /* 0x000fca000f8e0218 */
[----:B------:R-:W1:Y:S01]  /*0400*/  LDC.64 R16, c[0x0][0x3a0] ;  /* 0x0000e800ff107b82 */ /* 0x000e620000000a00 */
[----:B0-----:R-:W-:-:S05]  /*0410*/  IMAD.WIDE R12, R15, 0x8, R12 ;  /* 0x000000080f0c7825 */ /* 0x001fca00078e020c */
[----:B------:R-:W2:Y:S01]  /*0420*/  LDG.E.64 R22, desc[UR10][R12.64] ;  /* 0x0000000a0c167981 */ /* 0x000ea2000c1e1b00 */
[----:B-1----:R-:W-:-:S03]  /*0430*/  IMAD.WIDE R16, R19, 0x8, R16 ;  /* 0x0000000813107825 */ /* 0x002fc600078e0210 */
[----:B------:R-:W3:Y:S04]  /*0440*/  LDG.E.64 R14, desc[UR10][R12.64+0x8] ;  /* 0x0000080a0c0e7981 */ /* 0x000ee8000c1e1b00 */
[----:B------:R0:W2:Y:S02]  /*0450*/  LDG.E.64 R18, desc[UR10][R16.64] ;  /* 0x0000000a10127981 */ /* 0x0000a4000c1e1b00 */
[----:B0-----:R-:W-:-:S05]  /*0460*/  IMAD.WIDE R16, R25, 0x8, R16 ;  /* 0x0000000819107825 */ /* 0x001fca00078e0210 */
[----:B------:R0:W3:Y:S01]  /*0470*/  LDG.E.64 R20, desc[UR10][R16.64] ;  /* 0x0000000a10147981 */ /* 0x0000e2000c1e1b00 */
[----:B--2---:R-:W-:Y:S01]  /*0480*/  DFMA R18, R22, R18, R10 ;  /* 0x000000121612722b */ /* 0x004fe2000000000a */
[----:B------:R-:W-:-:S04]  /*0490*/  IMAD.WIDE R10, R25, 0x8, R16 ;  /* 0x00000008190a7825 */ /* 0x000fc800078e0210 */
[----:B0-----:R-:W-:-:S05]  /*04a0*/  IMAD.WIDE R16, R25, 0x8, R10 ;  /* 0x0000000819107825 */ /* 0x001fca00078e020a */
[----:B------:R-:W2:Y:S01]  /*04b0*/  LDG.E.64 R22, desc[UR10][R16.64] ;  /* 0x0000000a10167981 */ /* 0x000ea2000c1e1b00 */
[----:B---3--:R-:W-:-:S03]  /*04c0*/  DFMA R20, R14, R20, R18 ;  /* 0x000000140e14722b */ /* 0x008fc60000000012 */
[----:B------:R-:W3:Y:S04]  /*04d0*/  LDG.E.64 R18, desc[UR10][R12.64+0x10] ;  /* 0x0000100a0c127981 */ /* 0x000ee8000c1e1b00 */
[----:B------:R-:W3:Y:S04]  /*04e0*/  LDG.E.64 R14, desc[UR10][R10.64] ;  /* 0x0000000a0a0e7981 */ /* 0x000ee8000c1e1b00 */
[----:B------:R-:W2:Y:S01]  /*04f0*/  LDG.E.64 R10, desc[UR10][R12.64+0x18] ;  /* 0x0000180a0c0a7981 */ /* 0x000ea2000c1e1b00 */
[----:B---3--:R-:W-:Y:S01]  /*0500*/  DFMA R18, R18, R14, R20 ;  /* 0x0000000e1212722b */ /* 0x008fe20000000014 */
[----:B------:R-:W-:-:S02]  /*0510*/  IMAD.WIDE R14, R25, 0x8, R16 ;  /* 0x00000008190e7825 */ /* 0x000fc400078e0210 */
[----:B------:R-:W3:Y:S04]  /*0520*/  LDG.E.64 R20, desc[UR10][R12.64+0x20] ;  /* 0x0000200a0c147981 */ /* 0x000ee8000c1e1b00 */
[----:B------:R-:W4:Y:S01]  /*0530*/  LDG.E.64 R16, desc[UR10][R12.64+0x28] ;  /* 0x0000280a0c107981 */ /* 0x000f22000c1e1b00 */
[----:B--2---:R-:W-:-:S03]  /*0540*/  DFMA R22, R10, R22, R18 ;  /* 0x000000160a16722b */ /* 0x004fc60000000012 */
[----:B------:R0:W3:Y:S02]  /*0550*/  LDG.E.64 R18, desc[UR10][R14.64] ;  /* 0x0000000a0e127981 */ /* 0x0000e4000c1e1b00 */
[----:B0-----:R-:W-:-:S05]  /*0560*/  IMAD.WIDE R14, R25, 0x8, R14 ;  /* 0x00000008190e7825 */ /* 0x001fca00078e020e */
[----:B------:R-:W4:Y:S01]  /*0570*/  LDG.E.64 R10, desc[UR10][R14.64] ;  /* 0x0000000a0e0a7981 */ /* 0x000f22000c1e1b00 */
[----:B---3--:R-:W-:Y:S01]  /*0580*/  DFMA R18, R20, R18, R22 ;  /* 0x000000121412722b */ /* 0x008fe20000000016 */
[----:B------:R-:W-:-:S04]  /*0590*/  IMAD.WIDE R20, R25, 0x8, R14 ;  /* 0x0000000819147825 */ /* 0x000fc800078e020e */
[----:B------:R-:W-:-:S06]  /*05a0*/  IMAD.WIDE R22, R25, 0x8, R20 ;  /* 0x0000000819167825 */ /* 0x000fcc00078e0214 */
[----:B------:R-:W2:Y:S01]  /*05b0*/  LDG.E.64 R22, desc[UR10][R22.64] ;  /* 0x0000000a16167981 */ /* 0x000ea2000c1e1b00 */
[----:B----4-:R-:W-:-:S03]  /*05c0*/  DFMA R18, R16, R10, R18 ;  /* 0x0000000a1012722b */ /* 0x010fc60000000012 */
[----:B------:R-:W3:Y:S04]  /*05d0*/  LDG.E.64 R16, desc[UR10][R12.64+0x30] ;  /* 0x0000300a0c107981 */ /* 0x000ee8000c1e1b00 */
[----:B------:R-:W3:Y:S04]  /*05e0*/  LDG.E.64 R10, desc[UR10][R20.64] ;  /* 0x0000000a140a7981 */ /* 0x000ee8000c1e1b00 */
[----:B------:R-:W2:Y:S01]  /*05f0*/  LDG.E.64 R20, desc[UR10][R12.64+0x38] ;  /* 0x0000380a0c147981 */ /* 0x000ea2000c1e1b00 */
[----:B------:R-:W-:-:S06]  /*0600*/  UIADD3 UR4, UPT, UPT, UR4, 0x8, URZ ;  /* 0x0000000804047890 */ /* 0x000fcc000fffe0ff */
[----:B------:R-:W-:Y:S01]  /*0610*/  ISETP.NE.AND P1, PT, R5, UR4, PT ;  /* 0x0000000405007c0c */ /* 0x000fe2000bf25270 */
[----:B---3--:R-:W-:-:S08]  /*0620*/  DFMA R10, R16, R10, R18 ;  /* 0x0000000a100a722b */ /* 0x008fd00000000012 */
[----:B--2---:R-:W-:-:S04]  /*0630*/  DFMA R10, R20, R22, R10 ;  /* 0x00000016140a722b */ /* 0x004fc8000000000a */
[----:B------:R-:W-:Y:S07]  /*0640*/  @P1 BRA `(.L_x_25) ;  /* 0xfffffffc00601947 */ /* 0x000fee000383ffff */
[----:B------:R-:W-:-:S07]  /*0650*/  IMAD.MOV.U32 R26, RZ, RZ, R5 ;  /* 0x000000ffff1a7224 */ /* 0x000fce00078e0005 */
.L_x_24:
[----:B------:R-:W-:-:S13]  /*0660*/  ISETP.NE.AND P1, PT, R3, RZ, PT ;  /* 0x000000ff0300720c */ /* 0x000fda0003f25270 */
[----:B------:R-:W-:Y:S05]  /*0670*/  @!P1 BRA `(.L_x_26) ;  /* 0x0000000000c89947 */ /* 0x000fea0003800000 */
[----:B------:R-:W-:Y:S01]  /*0680*/  ISETP.NE.AND P1, PT, R4, RZ, PT ;  /* 0x000000ff0400720c */ /* 0x000fe20003f25270 */
[----:B------:R-:W-:-:S12]  /*0690*/  @!P0 BRA `(.L_x_27) ;  /* 0x0000000000588947 */ /* 0x000fd80003800000 */
[----:B------:R-:W0:Y:S01]  /*06a0*/  LDC.64 R12, c[0x0][0x398] ;  /* 0x0000e600ff0c7b82 */ /* 0x000e220000000a00 */
[----:B------:R-:W-:Y:S02]  /*06b0*/  IMAD R15, R29, R6, R26 ;  /* 0x000000061d0f7224 */ /* 0x000fe400078e021a */
[----:B------:R-:W-:-:S05]  /*06c0*/  IMAD R17, R26, R25, R24 ;  /* 0x000000191a117224 */ /* 0x000fca00078e0218 */
[----:B------:R-:W1:Y:S01]  /*06d0*/  LDC.64 R18, c[0x0][0x3a0] ;  /* 0x0000e800ff127b82 */ /* 0x000e620000000a00 */
[----:B0-----:R-:W-:-:S05]  /*06e0*/  IMAD.WIDE R12, R15, 0x8, R12 ;  /* 0x000000080f0c7825 */ /* 0x001fca00078e020c */
[----:B------:R-:W2:Y:S01]  /*06f0*/  LDG.E.64 R14, desc[UR10][R12.64] ;  /* 0x0000000a0c0e7981 */ /* 0x000ea2000c1e1b00 */
[----:B-1----:R-:W-:-:S03]  /*0700*/  IMAD.WIDE R18, R17, 0x8, R18 ;  /* 0x0000000811127825 */ /* 0x002fc600078e0212 */
[----:B------:R-:W3:Y:S04]  /*0710*/  LDG.E.64 R20, desc[UR10][R12.64+0x8] ;  /* 0x0000080a0c147981 */ /* 0x000ee8000c1e1b00 */
[----:B------:R0:W2:Y:S02]  /*0720*/  LDG.E.64 R16, desc[UR10][R18.64] ;  /* 0x0000000a12107981 */ /* 0x0000a4000c1e1b00 */
[----:B0-----:R-:W-:-:S05]  /*0730*/  IMAD.WIDE R18, R25, 0x8, R18 ;  /* 0x0000000819127825 */ /* 0x001fca00078e0212 */
[----:B------:R-:W3:Y:S01]  /*0740*/  LDG.E.64 R22, desc[UR10][R18.64] ;  /* 0x0000000a12167981 */ /* 0x000ee2000c1e1b00 */
[----:B--2---:R-:W-:Y:S01]  /*0750*/  DFMA R14, R14, R16, R10 ;  /* 0x000000100e0e722b */ /* 0x004fe2000000000a */
[----:B------:R-:W-:-:S05]  /*0760*/  IMAD.WIDE R16, R25, 0x8, R18 ;  /* 0x0000000819107825 */ /* 0x000fca00078e0212 */
[----:B------:R-:W2:Y:S02]  /*0770*/  LDG.E.64 R10, desc[UR10][R16.64] ;  /* 0x0000000a100a7981 */ /* 0x000ea4000c1e1b00 */
[----:B---3--:R-:W-:Y:S02]  /*0780*/  DFMA R20, R20, R22, R14 ;  /* 0x000000161414722b */ /* 0x008fe4000000000e */
[----:B------:R-:W2:Y:S01]  /*0790*/  LDG.E.64 R14, desc[UR10][R12.64+0x10] ;  /* 0x0000100a0c0e7981 */ /* 0x000ea2000c1e1b00 */
[----:B------:R-:W-:-:S03]  /*07a0*/  IMAD.WIDE R22, R25, 0x8, R16 ;  /* 0x0000000819167825 */ /* 0x000fc600078e0210 */
[----:B------:R-:W3:Y:S04]  /*07b0*/  LDG.E.64 R16, desc[UR10][R12.64+0x18] ;  /* 0x0000180a0c107981 */ /* 0x000ee8000c1e1b00 */
[----:B------:R-:W3:Y:S01]  /*07c0*/  LDG.E.64 R22, desc[UR10][R22.64] ;  /* 0x0000000a16167981 */ /* 0x000ee2000c1e1b00 */
[----:B------:R-:W-:Y:S01]  /*07d0*/  IADD3 R26, PT, PT, R26, 0x4, RZ ;  /* 0x000000041a1a7810 */ /* 0x000fe20007ffe0ff */
[----:B--2---:R-:W-:-:S08]  /*07e0*/  DFMA R10, R14, R10, R20 ;  /* 0x0000000a0e0a722b */ /* 0x004fd00000000014 */
[----:B---3--:R-:W-:-:S11]  /*07f0*/  DFMA R10, R16, R22, R10 ;  /* 0x00000016100a722b */ /* 0x008fd6000000000a */
.L_x_27:
[----:B------:R-:W-:Y:S05]  /*0800*/  @!P1 BRA `(.L_x_26) ;  /* 0x0000000000649947 */ /* 0x000fea0003800000 */
[----:B------:R-:W-:Y:S02]  /*0810*/  ISETP.NE.AND P1, PT, R4, 0x1, PT ;  /* 0x000000010400780c */ /* 0x000fe40003f25270 */
[----:B------:R-:W-:-:S11]  /*0820*/  LOP3.LUT P2, RZ, R6, 0x1, RZ, 0xc0, !PT ;  /* 0x0000000106ff7812 */ /* 0x000fd6000784c0ff */
[----:B------:R-:W0:Y:S01]  /*0830*/  @P1 LDC.64 R16, c[0x0][0x3a0] ;  /* 0x0000e800ff101b82 */ /* 0x000e220000000a00 */
[----:B------:R-:W-:-:S07]  /*0840*/  @P1 IMAD R21, R26, R25, R24 ;  /* 0x000000191a151224 */ /* 0x000fce00078e0218 */
[----:B------:R-:W1:Y:S08]  /*0850*/  @P1 LDC.64 R18, c[0x0][0x398] ;  /* 0x0000e600ff121b82 */ /* 0x000e700000000a00 */
[----:B------:R-:W2:Y:S08]  /*0860*/  @P2 LDC.64 R14, c[0x0][0x398] ;  /* 0x0000e600ff0e2b82 */ /* 0x000eb00000000a00 */
[----:B------:R-:W3:Y:S01]  /*0870*/  @P2 LDC.64 R12, c[0x0][0x3a0] ;  /* 0x0000e800ff0c2b82 */ /* 0x000ee20000000a00 */
[----:B0-----:R-:W-:-:S04]  /*0880*/  @P1 IMAD.WIDE R16, R21, 0x8, R16 ;  /* 0x0000000815101825 */ /* 0x001fc800078e0210 */
[----:B------:R-:W-:Y:S02]  /*0890*/  @P1 IMAD R21, R29, R6, R26 ;  /* 0x000000061d151224 */ /* 0x000fe400078e021a */
[----:B------:R-:W-:Y:S02]  /*08a0*/  @P1 VIADD R26, R26, 0x2 ;  /* 0x000000021a1a1836 */ /* 0x000fe40000000000 */
[----:B-1----:R-:W-:-:S04]  /*08b0*/  @P1 IMAD.WIDE R18, R21, 0x8, R18 ;  /* 0x0000000815121825 */ /* 0x002fc800078e0212 */
[----:B------:R-:W-:Y:S01]  /*08c0*/  @P1 IMAD.WIDE R20, R25, 0x8, R16 ;  /* 0x0000000819141825 */ /* 0x000fe200078e0210 */
[----:B------:R-:W4:Y:S03]  /*08d0*/  @P1 LDG.E.64 R22, desc[UR10][R18.64] ;  /* 0x0000000a12161981 */ /* 0x000f26000c1e1b00 */
[----:B------:R-:W-:Y:S01]  /*08e0*/  @P2 IMAD R29, R29, R6, R26 ;  /* 0x000000061d1d2224 */ /* 0x000fe200078e021a */
[----:B------:R-:W4:Y:S01]  /*08f0*/  @P1 LDG.E.64 R16, desc[UR10][R16.64] ;  /* 0x0000000a10101981 */ /* 0x000f22000c1e1b00 */
[----:B------:R-:W-:-:S03]  /*0900*/  @P2 IMAD R24, R26, R25, R24 ;  /* 0x000000191a182224 */ /* 0x000fc600078e0218 */
[----:B------:R-:W5:Y:S01]  /*0910*/  @P1 LDG.E.64 R20, desc[UR10][R20.64] ;  /* 0x0000000a14141981 */ /* 0x000f62000c1e1b00 */
[----:B--2---:R-:W-:-:S03]  /*0920*/  @P2 IMAD.WIDE R14, R29, 0x8, R14 ;  /* 0x000000081d0e2825 */ /* 0x004fc600078e020e */
[----:B------:R-:W5:Y:S01]  /*0930*/  @P1 LDG.E.64 R18, desc[UR10][R18.64+0x8] ;  /* 0x0000080a12121981 */ /* 0x000f62000c1e1b00 */
[----:B---3--:R-:W-:-:S03]  /*0940*/  @P2 IMAD.WIDE R12, R24, 0x8, R12 ;  /* 0x00000008180c2825 */ /* 0x008fc600078e020c */
[----:B------:R-:W2:Y:S04]  /*0950*/  @P2 LDG.E.64 R14, desc[UR10][R14.64] ;  /* 0x0000000a0e0e2981 */ /* 0x000ea8000c1e1b00 */
[----:B------:R-:W2:Y:S01]  /*0960*/  @P2 LDG.E.64 R12, desc[UR10][R12.64] ;  /* 0x0000000a0c0c2981 */ /* 0x000ea2000c1e1b00 */
[----:B----4-:R-:W-:-:S08]  /*0970*/  @P1 DFMA R22, R22, R16, R10 ;  /* 0x000000101616122b */ /* 0x010fd0000000000a */
[----:B-----5:R-:W-:-:S08]  /*0980*/  @P1 DFMA R10, R18, R20, R22 ;  /* 0x00000014120a122b */ /* 0x020fd00000000016 */
[----:B--2---:R-:W-:-:S11]  /*0990*/  @P2 DFMA R10, R14, R12, R10 ;  /* 0x0000000c0e0a222b */ /* 0x004fd6000000000a */
.L_x_26:
[----:B------:R-:W0:Y:S01]  /*09a0*/  LDCU UR4, c[0x0][0x384] ;  /* 0x00007080ff0477ac */ /* 0x000e220008000800 */
[----:B------:R-:W-:Y:S01]  /*09b0*/  IADD3 R7, PT, PT, R7, 0x1, RZ ;  /* 0x0000000107077810 */ /* 0x000fe20007ffe0ff */
[----:B------:R-:W-:-:S05]  /*09c0*/  IMAD.WIDE R12, R27, 0x8, R8 ;  /* 0x000000081b0c7825 */ /* 0x000fca00078e0208 */
[----:B------:R1:W-:Y:S01]  /*09d0*/  STG.E.64 desc[UR10][R12.64], R10 ;  /* 0x0000000a0c007986 */ /* 0x0003e2000c101b0a */
[----:B0-----:R-:W-:-:S13]  /*09e0*/  ISETP.NE.AND P1, PT, R7, UR4, PT ;  /* 0x0000000407007c0c */ /* 0x001fda000bf25270 */
[----:B-1----:R-:W-:Y:S05]  /*09f0*/  @!P1 EXIT ;  /* 0x000000000000994d */ /* 0x002fea0003800000 */
[----:B------:R-:W-:Y:S05]  /*0a00*/  BRA `(.L_x_28) ;  /* 0xfffffff400e47947 */ /* 0x000fea000383ffff */
.L_x_23:
[C---:B------:R-:W-:Y:S01]  /*0a10*/  ISETP.GE.U32.AND P0, PT, R5.reuse, 0x8, PT ;  /* 0x000000080500780c */ /* 0x040fe20003f06070 */
[----:B------:R-:W-:Y:S01]  /*0a20*/  IMAD.MOV.U32 R11, RZ, RZ, RZ ;  /* 0x000000ffff0b7224 */ /* 0x000fe200078e00ff */
[----:B------:R-:W-:-:S04]  /*0a30*/  LOP3.LUT R10, R5, 0x7, RZ, 0xc0, !PT ;  /* 0x00000007050a7812 */ /* 0x000fc800078ec0ff */
[----:B------:R-:W-:-:S07]  /*0a40*/  ISETP.NE.AND P1, PT, R10, RZ, PT ;  /* 0x000000ff0a00720c */ /* 0x000fce0003f25270 */
[----:B------:R-:W-:Y:S06]  /*0a50*/  @!P0 BRA `(.L_x_29) ;  /* 0x0000000000448947 */ /* 0x000fec0003800000 */
[----:B------:R-:W-:Y:S02]  /*0a60*/  LOP3.LUT R11, R5, 0x7ffffff8, RZ, 0xc0, !PT ;  /* 0x7ffffff8050b7812 */ /* 0x000fe400078ec0ff */
[----:B------:R-:W-:-:S07]  /*0a70*/  MOV R4, RZ ;  /* 0x000000ff00047202 */ /* 0x000fce0000000f00 */
.L_x_30:
[C---:B0-----:R-:W-:Y:S02]  /*0a80*/  IMAD R3, R4.reuse, 0x80, R0 ;  /* 0x0000008004037824 */ /* 0x041fe400078e0200 */
[----:B------:R-:W-:-:S03]  /*0a90*/  VIADD R4, R4, 0x8 ;  /* 0x0000000804047836 */ /* 0x000fc60000000000 */
[C---:B------:R-:W-:Y:S01]  /*0aa0*/  IADD3 R7, PT, PT, R3.reuse, 0x80, RZ ;  /* 0x0000008003077810 */ /* 0x040fe20007ffe0ff */
[----:B------:R-:W-:Y:S01]  /*0ab0*/  IMAD.WIDE.U32 R2, R3, 0x8, R8 ;  /* 0x0000000803027825 */ /* 0x000fe200078e0008 */
[----:B------:R-:W-:-:S03]  /*0ac0*/  ISETP.NE.AND P0, PT, R4, R11, PT ;  /* 0x0000000b0400720c */ /* 0x000fc60003f05270 */
        /* <DEDUP_REMOVED lines=10> */
.L_x_29:
[----:B------:R-:W-:Y:S05]  /*0b70*/  @!P1 EXIT ;  /* 0x000000000000994d */ /* 0x000fea0003800000 */
[----:B------:R-:W-:Y:S02]  /*0b80*/  ISETP.GE.U32.AND P0, PT, R10, 0x4, PT ;  /* 0x000000040a00780c */ /* 0x000fe40003f06070 */
[----:B------:R-:W-:-:S04]  /*0b90*/  LOP3.LUT R4, R5, 0x3, RZ, 0xc0, !PT ;  /* 0x0000000305047812 */ /* 0x000fc800078ec0ff */
[----:B------:R-:W-:-:S07]  /*0ba0*/  ISETP.NE.AND P1, PT, R4, RZ, PT ;  /* 0x000000ff0400720c */ /* 0x000fce0003f25270 */
[----:B------:R-:W-:Y:S06]  /*0bb0*/  @!P0 BRA `(.L_x_31) ;  /* 0x00000000001c8947 */ /* 0x000fec0003800000 */
[C---:B0-----:R-:W-:Y:S01]  /*0bc0*/  LEA R3, R11.reuse, R0, 0x7 ;  /* 0x000000000b037211 */ /* 0x041fe200078e38ff */
[----:B------:R-:W-:-:S04]  /*0bd0*/  VIADD R11, R11, 0x4 ;  /* 0x000000040b0b7836 */ /* 0x000fc80000000000 */
[----:B------:R-:W-:-:S05]  /*0be0*/  IMAD.WIDE R2, R3, 0x8, R8 ;  /* 0x0000000803027825 */ /* 0x000fca00078e0208 */
[----:B------:R1:W-:Y:S04]  /*0bf0*/  STG.E.64 desc[UR10][R2.64], RZ ;  /* 0x000000ff02007986 */ /* 0x0003e8000c101b0a */
[----:B------:R1:W-:Y:S04]  /*0c00*/  STG.E.64 desc[UR10][R2.64+0x400], RZ ;  /* 0x000400ff02007986 */ /* 0x0003e8000c101b0a */
[----:B------:R1:W-:Y:S04]  /*0c10*/  STG.E.64 desc[UR10][R2.64+0x800], RZ ;  /* 0x000800ff02007986 */ /* 0x0003e8000c101b0a */
[----:B------:R1:W-:Y:S02]  /*0c20*/  STG.E.64 desc[UR10][R2.64+0xc00], RZ ;  /* 0x000c00ff02007986 */ /* 0x0003e4000c101b0a */
.L_x_31:
[----:B------:R-:W-:Y:S05]  /*0c30*/  @!P1 EXIT ;  /* 0x000000000000994d */ /* 0x000fea0003800000 */
[----:B------:R-:W-:Y:S02]  /*0c40*/  ISETP.NE.AND P0, PT, R4, 0x1, PT ;  /* 0x000000010400780c */ /* 0x000fe40003f05270 */
[----:B------:R-:W-:-:S04]  /*0c50*/  LOP3.LUT R5, R5, 0x1, RZ, 0xc0, !PT ;  /* 0x0000000105057812 */ /* 0x000fc800078ec0ff */
[----:B------:R-:W-:-:S07]  /*0c60*/  ISETP.NE.U32.AND P1, PT, R5, 0x1, PT ;  /* 0x000000010500780c */ /* 0x000fce0003f25070 */
[C---:B01----:R-:W-:Y:S01]  /*0c70*/  @P0 LEA R3, R11.reuse, R0, 0x7 ;  /* 0x000000000b030211 */ /* 0x043fe200078e38ff */
[----:B------:R-:W-:-:S04]  /*0c80*/  @P0 VIADD R11, R11, 0x2 ;  /* 0x000000020b0b0836 */ /* 0x000fc80000000000 */
[----:B------:R-:W-:-:S05]  /*0c90*/  @P0 IMAD.WIDE R2, R3, 0x8, R8 ;  /* 0x0000000803020825 */ /* 0x000fca00078e0208 */
[----:B------:R0:W-:Y:S04]  /*0ca0*/  @P0 STG.E.64 desc[UR10][R2.64], RZ ;  /* 0x000000ff02000986 */ /* 0x0001e8000c101b0a */
[----:B------:R0:W-:Y:S01]  /*0cb0*/  @P0 STG.E.64 desc[UR10][R2.64+0x400], RZ ;  /* 0x000400ff02000986 */ /* 0x0001e2000c101b0a */
[----:B------:R-:W-:Y:S05]  /*0cc0*/  @P1 EXIT ;  /* 0x000000000000194d */ /* 0x000fea0003800000 */
[----:B------:R-:W-:-:S05]  /*0cd0*/  LEA R11, R11, R0, 0x7 ;  /* 0x000000000b0b7211 */ /* 0x000fca00078e38ff */
[----:B------:R-:W-:-:S05]  /*0ce0*/  IMAD.WIDE R8, R11, 0x8, R8 ;  /* 0x000000080b087825 */ /* 0x000fca00078e0208 */
[----:B------:R-:W-:Y:S01]  /*0cf0*/  STG.E.64 desc[UR10][R8.64], RZ ;  /* 0x000000ff08007986 */ /* 0x000fe2000c101b0a */
[----:B------:R-:W-:Y:S05]  /*0d00*/  EXIT ;  /* 0x000000000000794d */ /* 0x000fea0003800000 */
.L_x_22:
[----:B------:R-:W-:-:S13]  /*0d10*/  ISETP.GE.AND P0, PT, R5, 0x1, PT ;  /* 0x000000010500780c */ /* 0x000fda0003f06270 */
[----:B------:R-:W-:Y:S05]  /*0d20*/  @!P0 EXIT ;  /* 0x000000000000894d */ /* 0x000fea0003800000 */
[----:B------:R-:W0:Y:S01]  /*0d30*/  LDCU UR4, c[0x0][0x390] ;  /* 0x00007200ff0477ac */ /* 0x000e220008000800 */
[----:B------:R-:W1:Y:S01]  /*0d40*/  S2R R3, SR_TID.X ;  /* 0x0000000000037919 */ /* 0x000e620000002100 */
[----:B0-----:R-:W-:-:S09]  /*0d50*/  UISETP.GE.AND UP0, UPT, UR4, 0x1, UPT ;  /* 0x000000010400788c */ /* 0x001fd2000bf06270 */
[----:B------:R-:W-:Y:S05]  /*0d60*/  BRA.U !UP0, `(.L_x_32) ;  /* 0x0000000908647547 */ /* 0x000fea000b800000 */
[----:B------:R-:W0:Y:S01]  /*0d70*/  LDCU.64 UR6, c[0x0][0x398] ;  /* 0x00007300ff0677ac */ /* 0x000e220008000a00 */
[----:B------:R-:W-:Y:S01]  /*0d80*/  IMAD.MOV.U32 R4, RZ, RZ, RZ ;  /* 0x000000ffff047224 */ /* 0x000fe200078e00ff */
[----:B------:R-:W-:Y:S02]  /*0d90*/  ULOP3.LUT UR12, UR4, 0x7ffffff8, URZ, 0xc0, !UPT ;  /* 0x7ffffff8040c7892 */ /* 0x000fe4000f8ec0ff */
[----:B------:R-:W-:Y:S02]  /*0da0*/  ULOP3.LUT UR9, UR4, 0x7, URZ, 0xc0, !UPT ;  /* 0x0000000704097892 */ /* 0x000fe4000f8ec0ff */
[----:B------:R-:W-:Y:S02]  /*0db0*/  UIADD3 UR8, UPT, UPT, -UR12, URZ, URZ ;  /* 0x000000ff0c087290 */ /* 0x000fe4000fffe1ff */
[----:B0-----:R-:W-:-:S04]  /*0dc0*/  UIADD3 UR5, UP0, UPT, UR6, 0x20, URZ ;  /* 0x0000002006057890 */ /* 0x001fc8000ff1e0ff */
[----:B------:R-:W-:-:S12]  /*0dd0*/  UIADD3.X UR6, UPT, UPT, URZ, UR7, URZ, UP0, !UPT ;  /* 0x00000007ff067290 */ /* 0x000fd800087fe4ff */
.L_x_39:
[----:B-1----:R-:W-:Y:S01]  /*0de0*/  LEA R5, R4, R3, 0x7 ;  /* 0x0000000304057211 */ /* 0x002fe200078e38ff */
[----:B------:R-:W-:Y:S03]  /*0df0*/  BSSY.RECONVERGENT B0, `(.L_x_33) ;  /* 0x000008b000007945 */ /* 0x000fe60003800200 */
[----:B------:R-:W-:-:S13]  /*0e00*/  ISETP.GE.AND P0, PT, R5, R0, PT ;  /* 0x000000000500720c */ /* 0x000fda0003f06270 */
[----:B0-----:R-:W-:Y:S05]  /*0e10*/  @P0 BRA `(.L_x_34) ;  /* 0x0000000800200947 */ /* 0x001fea0003800000 */
[----:B------:R-:W0:Y:S01]  /*0e20*/  LDC R6, c[0x0][0x38c] ;  /* 0x0000e300ff067b82 */ /* 0x000e220000000800 */
[----:B------:R-:W-:Y:S02]  /*0e30*/  HFMA2 R10, -RZ, RZ, 0, 0 ;  /* 0x00000000ff0a7431 */ /* 0x000fe400000001ff */
[----:B------:R-:W-:Y:S01]  /*0e40*/  IMAD.IADD R13, R2, 0x1, R5 ;  /* 0x00000001020d7824 */ /* 0x000fe200078e0205 */
[----:B------:R-:W-:Y:S02]  /*0e50*/  MOV R27, RZ ;  /* 0x000000ff001b7202 */ /* 0x000fe40000000f00 */
[----:B------:R-:W-:Y:S02]  /*0e60*/  CS2R R18, SRZ ;  /* 0x0000000000127805 */ /* 0x000fe4000001ff00 */
[----:B------:R-:W-:Y:S02]  /*0e70*/  IABS R15, R13 ;  /* 0x0000000d000f7213 */ /* 0x000fe40000000000 */
[----:B0-----:R-:W-:-:S04]  /*0e80*/  IABS R14, R6 ;  /* 0x00000006000e7213 */ /* 0x001fc80000000000 */
[----:B------:R-:W0:Y:S08]  /*0e90*/  I2F.RP R12, R14 ;  /* 0x0000000e000c7306 */ /* 0x000e300000209400 */
[----:B0-----:R-:W0:Y:S02]  /*0ea0*/  MUFU.RCP R12, R12 ;  /* 0x0000000c000c7308 */ /* 0x001e240000001000 */
[----:B0-----:R-:W-:-:S06]  /*0eb0*/  VIADD R11, R12, 0xffffffe ;  /* 0x0ffffffe0c0b7836 */ /* 0x001fcc0000000000 */
[----:B------:R-:W0:Y:S02]  /*0ec0*/  F2I.FTZ.U32.TRUNC.NTZ R11, R11 ;  /* 0x0000000b000b7305 */ /* 0x000e24000021f000 */
[----:B0-----:R-:W-:-:S05]  /*0ed0*/  IADD3 R7, PT, PT, RZ, -R11, RZ ;  /* 0x8000000bff077210 */ /* 0x001fca0007ffe0ff */
        /* <DEDUP_REMOVED lines=18> */
[----:B0-----:R-:W-:Y:S01]  /*1000*/  ISETP.GE.U32.AND P0, PT, R7, 0x8, PT ;  /* 0x000000080700780c */ /* 0x001fe20003f06070 */
[----:B------:R-:W-:Y:S02]  /*1010*/  IMAD R24, R10, R7, RZ ;  /* 0x000000070a187224 */ /* 0x000fe400078e02ff */
[----:B------:R-:W-:-:S10]  /*1020*/  IMAD R25, R6, R25, R13 ;  /* 0x0000001906197224 */ /* 0x000fd400078e020d */
[----:B------:R-:W-:Y:S05]  /*1030*/  @!P0 BRA `(.L_x_35) ;  /* 0x0000000000b88947 */ /* 0x000fea0003800000 */
[----:B------:R-:W-:Y:S01]  /*1040*/  IMAD.MOV.U32 R28, RZ, RZ, R24 ;  /* 0x000000ffff1c7224 */ /* 0x000fe200078e0018 */
[----:B------:R-:W-:Y:S02]  /*1050*/  MOV R29, R25 ;  /* 0x00000019001d7202 */ /* 0x000fe40000000f00 */
[----:B------:R-:W-:Y:S01]  /*1060*/  CS2R R18, SRZ ;  /* 0x0000000000127805 */ /* 0x000fe2000001ff00 */
[----:B------:R-:W-:-:S06]  /*1070*/  UMOV UR4, UR8 ;  /* 0x0000000800047c82 */ /* 0x000fcc0008000000 */
.L_x_36:
[----:B------:R-:W0:Y:S01]  /*1080*/  LDC.64 R12, c[0x0][0x3a0] ;  /* 0x0000e800ff0c7b82 */ /* 0x000e220000000a00 */
[----:B------:R-:W-:Y:S01]  /*1090*/  MOV R11, UR6 ;  /* 0x00000006000b7c02 */ /* 0x000fe20008000f00 */
[----:B------:R-:W-:-:S04]  /*10a0*/  IMAD.U32 R10, RZ, RZ, UR5 ;  /* 0x00000005ff0a7e24 */ /* 0x000fc8000f8e00ff */
[----:B------:R-:W-:-:S05]  /*10b0*/  IMAD.WIDE R10, R28, 0x8, R10 ;  /* 0x000000081c0a7825 */ /* 0x000fca00078e020a */
[----:B------:R-:W2:Y:S01]  /*10c0*/  LDG.E.64 R16, desc[UR10][R10.64+-0x20] ;  /* 0xffffe00a0a107981 */ /* 0x000ea2000c1e1b00 */
[----:B0-----:R-:W-:-:S05]  /*10d0*/  IMAD.WIDE R12, R29, 0x8, R12 ;  /* 0x000000081d0c7825 */ /* 0x001fca00078e020c */
[----:B------:R-:W2:Y:S01]  /*10e0*/  LDG.E.64 R14, desc[UR10][R12.64] ;  /* 0x0000000a0c0e7981 */ /* 0x000ea2000c1e1b00 */
[----:B------:R-:W-:-:S05]  /*10f0*/  IMAD.WIDE R22, R6, 0x8, R12 ;  /* 0x0000000806167825 */ /* 0x000fca00078e020c */
[----:B------:R0:W3:Y:S04]  /*1100*/  LDG.E.64 R20, desc[UR10][R22.64] ;  /* 0x0000000a16147981 */ /* 0x0000e8000c1e1b00 */
[----:B------:R-:W3:Y:S01]  /*1110*/  LDG.E.64 R12, desc[UR10][R10.64+-0x18] ;  /* 0xffffe80a0a0c7981 */ /* 0x000ee2000c1e1b00 */
[----:B0-----:R-:W-:-:S04]  /*1120*/  IMAD.WIDE R22, R6, 0x8, R22 ;  /* 0x0000000806167825 */ /* 0x001fc800078e0216 */
[C---:B------:R-:W-:Y:S01]  /*1130*/  IMAD.WIDE R26, R6.reuse, 0x8, R22 ;  /* 0x00000008061a7825 */ /* 0x040fe200078e0216 */
[----:B--2---:R-:W-:Y:S01]  /*1140*/  DFMA R14, R16, R14, R18 ;  /* 0x0000000e100e722b */ /* 0x004fe20000000012 */
[----:B------:R-:W2:Y:S04]  /*1150*/  LDG.E.64 R18, desc[UR10][R10.64+-0x10] ;  /* 0xfffff00a0a127981 */ /* 0x000ea8000c1e1b00 */
[----:B------:R-:W2:Y:S03]  /*1160*/  LDG.E.64 R16, desc[UR10][R22.64] ;  /* 0x0000000a16107981 */ /* 0x000ea6000c1e1b00 */
[----:B---3--:R-:W-:Y:S02]  /*1170*/  DFMA R20, R12, R20, R14 ;  /* 0x000000140c14722b */ /* 0x008fe4000000000e */
[----:B------:R-:W3:Y:S04]  /*1180*/  LDG.E.64 R14, desc[UR10][R10.64+-0x8] ;  /* 0xfffff80a0a0e7981 */ /* 0x000ee8000c1e1b00 */
[----:B------:R0:W3:Y:S02]  /*1190*/  LDG.E.64 R12, desc[UR10][R26.64] ;  /* 0x0000000a1a0c7981 */ /* 0x0000e4000c1e1b00 */
[----:B0-----:R-:W-:Y:S01]  /*11a0*/  IMAD.WIDE R26, R6, 0x8, R26 ;  /* 0x00000008061a7825 */ /* 0x001fe200078e021a */
[----:B--2---:R-:W-:-:S03]  /*11b0*/  DFMA R16, R18, R16, R20 ;  /* 0x000000101210722b */ /* 0x004fc60000000014 */
[----:B------:R-:W-:Y:S01]  /*11c0*/  IMAD.WIDE R18, R6, 0x8, R26 ;  /* 0x0000000806127825 */ /* 0x000fe200078e021a */
[----:B------:R-:W2:Y:S04]  /*11d0*/  LDG.E.64 R20, desc[UR10][R10.64+0x8] ;  /* 0x0000080a0a147981 */ /* 0x000ea8000c1e1b00 */
[----:B------:R-:W2:Y:S01]  /*11e0*/  LDG.E.64 R22, desc[UR10][R18.64] ;  /* 0x0000000a12167981 */ /* 0x000ea2000c1e1b00 */
[----:B---3--:R-:W-:-:S03]  /*11f0*/  DFMA R12, R14, R12, R16 ;  /* 0x0000000c0e0c722b */ /* 0x008fc60000000010 */
[----:B------:R-:W3:Y:S04]  /*1200*/  LDG.E.64 R14, desc[UR10][R10.64] ;  /* 0x0000000a0a0e7981 */ /* 0x000ee8000c1e1b00 */
[----:B------:R-:W3:Y:S02]  /*1210*/  LDG.E.64 R16, desc[UR10][R26.64] ;  /* 0x0000000a1a107981 */ /* 0x000ee4000c1e1b00 */
[----:B---3--:R-:W-:Y:S01]  /*1220*/  DFMA R12, R14, R16, R12 ;  /* 0x000000100e0c722b */ /* 0x008fe2000000000c */
[----:B------:R-:W-:Y:S01]  /*1230*/  IMAD.WIDE R14, R6, 0x8, R18 ;  /* 0x00000008060e7825 */ /* 0x000fe200078e0212 */
[----:B------:R-:W3:Y:S04]  /*1240*/  LDG.E.64 R16, desc[UR10][R10.64+0x10] ;  /* 0x0000100a0a107981 */ /* 0x000ee8000c1e1b00 */
[----:B------:R-:W4:Y:S02]  /*1250*/  LDG.E.64 R18, desc[UR10][R10.64+0x18] ;  /* 0x0000180a0a127981 */ /* 0x000f24000c1e1b00 */
[----:B--2---:R-:W-:-:S02]  /*1260*/  DFMA R20, R20, R22, R12 ;  /* 0x000000161414722b */ /* 0x004fc4000000000c */
[----:B------:R-:W3:Y:S01]  /*1270*/  LDG.E.64 R12, desc[UR10][R14.64] ;  /* 0x0000000a0e0c7981 */ /* 0x000ee2000c1e1b00 */
[----:B------:R-:W-:-:S06]  /*1280*/  IMAD.WIDE R22, R6, 0x8, R14 ;  /* 0x0000000806167825 */ /* 0x000fcc00078e020e */
[----:B------:R-:W4:Y:S01]  /*1290*/  LDG.E.64 R22, desc[UR10][R22.64] ;  /* 0x0000000a16167981 */ /* 0x000f22000c1e1b00 */
[----:B------:R-:W-:-:S04]  /*12a0*/  UIADD3 UR4, UPT, UPT, UR4, 0x8, URZ ;  /* 0x0000000804047890 */ /* 0x000fc8000fffe0ff */
[----:B------:R-:W-:Y:S01]  /*12b0*/  UISETP.NE.AND UP0, UPT, UR4, URZ, UPT ;  /* 0x000000ff0400728c */ /* 0x000fe2000bf05270 */
[----:B------:R-:W-:Y:S01]  /*12c0*/  IMAD R29, R6, 0x8, R29 ;  /* 0x00000008061d7824 */ /* 0x000fe200078e021d */
[----:B------:R-:W-:Y:S01]  /*12d0*/  IADD3 R28, PT, PT, R28, 0x8, RZ ;  /* 0x000000081c1c7810 */ /* 0x000fe20007ffe0ff */
[----:B---3--:R-:W-:-:S08]  /*12e0*/  DFMA R12, R16, R12, R20 ;  /* 0x0000000c100c722b */ /* 0x008fd00000000014 */
[----:B----4-:R-:W-:Y:S01]  /*12f0*/  DFMA R18, R18, R22, R12 ;  /* 0x000000161212722b */ /* 0x010fe2000000000c */
[----:B------:R-:W-:Y:S10]  /*1300*/  BRA.U UP0, `(.L_x_36) ;  /* 0xfffffffd005c7547 */ /* 0x000ff4000b83ffff */
[----:B------:R-:W-:-:S07]  /*1310*/  MOV R27, UR12 ;  /* 0x0000000c001b7c02 */ /* 0x000fce0008000f00 */
.L_x_35:
[----:B------:R-:W-:-:S09]  /*1320*/  UISETP.NE.AND UP0, UPT, UR9, URZ, UPT ;  /* 0x000000ff0900728c */ /* 0x000fd2000bf05270 */
[----:B------:R-:W-:Y:S05]  /*1330*/  BRA.U !UP0, `(.L_x_37) ;  /* 0x0000000108d07547 */ /* 0x000fea000b800000 */
[----:B------:R-:W-:-:S04]  /*1340*/  UIADD3 UR4, UPT, UPT, UR9, -0x1, URZ ;  /* 0xffffffff09047890 */ /* 0x000fc8000fffe0ff */
[----:B------:R-:W-:-:S09]  /*1350*/  UISETP.GE.U32.AND UP0, UPT, UR4, 0x3, UPT ;  /* 0x000000030400788c */ /* 0x000fd2000bf06070 */
[----:B------:R-:W-:Y:S05]  /*1360*/  BRA.U !UP0, `(.L_x_38) ;  /* 0x0000000108587547 */ /* 0x000fea000b800000 */
[----:B------:R-:W0:Y:S01]  /*1370*/  LDC.64 R12, c[0x0][0x398] ;  /* 0x0000e600ff0c7b82 */ /* 0x000e220000000a00 */
[----:B------:R-:W-:Y:S02]  /*1380*/  IMAD.IADD R15, R24, 0x1, R27 ;  /* 0x00000001180f7824 */ /* 0x000fe400078e021b */
[----:B------:R-:W-:-:S05]  /*1390*/  IMAD R17, R27, R6, R25 ;  /* 0x000000061b117224 */ /* 0x000fca00078e0219 */
[----:B------:R-:W1:Y:S01]  /*13a0*/  LDC.64 R10, c[0x0][0x3a0] ;  /* 0x0000e800ff0a7b82 */ /* 0x000e620000000a00 */
[----:B0-----:R-:W-:-:S04]  /*13b0*/  IMAD.WIDE R12, R15, 0x8, R12 ;  /* 0x000000080f0c7825 */ /* 0x001fc800078e020c */
[----:B-1----:R-:W-:Y:S02]  /*13c0*/  IMAD.WIDE R10, R17, 0x8, R10 ;  /* 0x00000008110a7825 */ /* 0x002fe400078e020a */
[----:B------:R-:W2:Y:S04]  /*13d0*/  LDG.E.64 R16, desc[UR10][R12.64] ;  /* 0x0000000a0c107981 */ /* 0x000ea8000c1e1b00 */
[----:B------:R-:W2:Y:S01]  /*13e0*/  LDG.E.64 R22, desc[UR10][R10.64] ;  /* 0x0000000a0a167981 */ /* 0x000ea2000c1e1b00 */
[----:B------:R-:W-:-:S05]  /*13f0*/  IMAD.WIDE R14, R6, 0x8, R10 ;  /* 0x00000008060e7825 */ /* 0x000fca00078e020a */
[----:B------:R-:W3:Y:S01]  /*1400*/  LDG.E.64 R20, desc[UR10][R14.64] ;  /* 0x0000000a0e147981 */ /* 0x000ee2000c1e1b00 */
[----:B------:R-:W-:-:S03]  /*1410*/  IMAD.WIDE R28, R6, 0x8, R14 ;  /* 0x00000008061c7825 */ /* 0x000fc600078e020e */
[----:B------:R-:W3:Y:S04]  /*1420*/  LDG.E.64 R10, desc[UR10][R12.64+0x8] ;  /* 0x0000080a0c0a7981 */ /* 0x000ee8000c1e1b00 */
[----:B------:R-:W4:Y:S01]  /*1430*/  LDG.E.64 R14, desc[UR10][R28.64] ;  /* 0x0000000a1c0e7981 */ /* 0x000f22000c1e1b00 */
[----:B--2---:R-:W-:-:S03]  /*1440*/  DFMA R22, R16, R22, R18 ;  /* 0x000000161016722b */ /* 0x004fc60000000012 */
[----:B------:R-:W4:Y:S01]  /*1450*/  LDG.E.64 R18, desc[UR10][R12.64+0x10] ;  /* 0x0000100a0c127981 */ /* 0x000f22000c1e1b00 */
[----:B------:R-:W-:-:S03]  /*1460*/  IMAD.WIDE R16, R6, 0x8, R28 ;  /* 0x0000000806107825 */ /* 0x000fc600078e021c */
[----:B------:R-:W2:Y:S04]  /*1470*/  LDG.E.64 R28, desc[UR10][R12.64+0x18] ;  /* 0x0000180a0c1c7981 */ /* 0x000ea8000c1e1b00 */
[----:B------:R-:W2:Y:S01]  /*1480*/  LDG.E.64 R16, desc[UR10][R16.64] ;  /* 0x0000000a10107981 */ /* 0x000ea2000c1e1b00 */
[----:B---3--:R-:W-:Y:S01]  /*1490*/  DFMA R10, R10, R20, R22 ;  /* 0x000000140a0a722b */ /* 0x008fe20000000016 */
[----:B------:R-:W-:-:S07]  /*14a0*/  IADD3 R27, PT, PT, R27, 0x4, RZ ;  /* 0x000000041b1b7810 */ /* 0x000fce0007ffe0ff */
[----:B----4-:R-:W-:-:S08]  /*14b0*/  DFMA R18, R18, R14, R10 ;  /* 0x0000000e1212722b */ /* 0x010fd0000000000a */
[----:B--2---:R-:W-:-:S11]  /*14c0*/  DFMA R18, R28, R16, R18 ;  /* 0x000000101c12722b */ /* 0x004fd60000000012 */
.L_x_38:
[----:B------:R-:W-:-:S13]  /*14d0*/  LOP3.LUT P0, R10, R7, 0x3, RZ, 0xc0, !PT ;  /* 0x00000003070a7812 */ /* 0x000fda000780c0ff */
[----:B------:R-:W-:Y:S05]  /*14e0*/  @!P0 BRA `(.L_x_37) ;  /* 0x0000000000648947 */ /* 0x000fea0003800000 */
[----:B------:R-:W-:Y:S02]  /*14f0*/  ISETP.NE.AND P0, PT, R10, 0x1, PT ;  /* 0x000000010a00780c */ /* 0x000fe40003f05270 */
[----:B------:R-:W-:-:S11]  /*1500*/  LOP3.LUT P1, RZ, R7, 0x1, RZ, 0xc0, !PT ;  /* 0x0000000107ff7812 */ /* 0x000fd6000782c0ff */
[----:B------:R-:W0:Y:S01]  /*1510*/  @P0 LDC.64 R22, c[0x0][0x398] ;  /* 0x0000e600ff160b82 */ /* 0x000e220000000a00 */
[----:B------:R-:W-:Y:S01]  /*1520*/  @P0 IADD3 R7, PT, PT, R24, R27, RZ ;  /* 0x0000001b18070210 */ /* 0x000fe20007ffe0ff */
[C---:B------:R-:W-:Y:S02]  /*1530*/  @P0 IMAD R15, R27.reuse, R6, R25 ;  /* 0x000000061b0f0224 */ /* 0x040fe400078e0219 */
[----:B------:R-:W-:-:S04]  /*1540*/  @P0 VIADD R27, R27, 0x2 ;  /* 0x000000021b1b0836 */ /* 0x000fc80000000000 */
[----:B------:R-:W1:Y:S08]  /*1550*/  @P0 LDC.64 R28, c[0x0][0x3a0] ;  /* 0x0000e800ff1c0b82 */ /* 0x000e700000000a00 */
[----:B------:R-:W2:Y:S08]  /*1560*/  @P1 LDC.64 R12, c[0x0][0x398] ;  /* 0x0000e600ff0c1b82 */ /* 0x000eb00000000a00 */
[----:B------:R-:W3:Y:S01]  /*1570*/  @P1 LDC.64 R10, c[0x0][0x3a0] ;  /* 0x0000e800ff0a1b82 */ /* 0x000ee20000000a00 */
[----:B0-----:R-:W-:-:S05]  /*1580*/  @P0 IMAD.WIDE R22, R7, 0x8, R22 ;  /* 0x0000000807160825 */ /* 0x001fca00078e0216 */
[----:B------:R-:W4:Y:S01]  /*1590*/  @P0 LDG.E.64 R20, desc[UR10][R22.64] ;  /* 0x0000000a16140981 */ /* 0x000f22000c1e1b00 */
[----:B-1----:R-:W-:-:S05]  /*15a0*/  @P0 IMAD.WIDE R28, R15, 0x8, R28 ;  /* 0x000000080f1c0825 */ /* 0x002fca00078e021c */
[----:B------:R-:W4:Y:S01]  /*15b0*/  @P0 LDG.E.64 R16, desc[UR10][R28.64] ;  /* 0x0000000a1c100981 */ /* 0x000f22000c1e1b00 */
[----:B------:R-:W-:-:S04]  /*15c0*/  @P0 IMAD.WIDE R14, R6, 0x8, R28 ;  /* 0x00000008060e0825 */ /* 0x000fc800078e021c */
[----:B------:R-:W-:Y:S01]  /*15d0*/  @P1 IMAD R25, R27, R6, R25 ;  /* 0x000000061b191224 */ /* 0x000fe200078e0219 */
[----:B------:R-:W-:Y:S01]  /*15e0*/  @P1 IADD3 R27, PT, PT, R24, R27, RZ ;  /* 0x0000001b181b1210 */ /* 0x000fe20007ffe0ff */
[----:B------:R-:W5:Y:S04]  /*15f0*/  @P0 LDG.E.64 R6, desc[UR10][R22.64+0x8] ;  /* 0x0000080a16060981 */ /* 0x000f68000c1e1b00 */
[----:B------:R-:W5:Y:S01]  /*1600*/  @P0 LDG.E.64 R14, desc[UR10][R14.64] ;  /* 0x0000000a0e0e0981 */ /* 0x000f62000c1e1b00 */
[----:B--2---:R-:W-:-:S04]  /*1610*/  @P1 IMAD.WIDE R12, R27, 0x8, R12 ;  /* 0x000000081b0c1825 */ /* 0x004fc800078e020c */
[----:B---3--:R-:W-:Y:S02]  /*1620*/  @P1 IMAD.WIDE R10, R25, 0x8, R10 ;  /* 0x00000008190a1825 */ /* 0x008fe400078e020a */
[----:B------:R-:W2:Y:S04]  /*1630*/  @P1 LDG.E.64 R12, desc[UR10][R12.64] ;  /* 0x0000000a0c0c1981 */ /* 0x000ea8000c1e1b00 */
[----:B------:R-:W2:Y:S01]  /*1640*/  @P1 LDG.E.64 R10, desc[UR10][R10.64] ;  /* 0x0000000a0a0a1981 */ /* 0x000ea2000c1e1b00 */
[----:B----4-:R-:W-:-:S08]  /*1650*/  @P0 DFMA R16, R20, R16, R18 ;  /* 0x000000101410022b */ /* 0x010fd00000000012 */
[----:B-----5:R-:W-:-:S08]  /*1660*/  @P0 DFMA R18, R6, R14, R16 ;  /* 0x0000000e0612022b */ /* 0x020fd00000000010 */
[----:B--2---:R-:W-:-:S11]  /*1670*/  @P1 DFMA R18, R12, R10, R18 ;  /* 0x0000000a0c12122b */ /* 0x004fd60000000012 */
.L_x_37:
[----:B------:R-:W-:-:S05]  /*1680*/  IMAD.WIDE R6, R5, 0x8, R8 ;  /* 0x0000000805067825 */ /* 0x000fca00078e0208 */
[----:B------:R0:W-:Y:S02]  /*1690*/  STG.E.64 desc[UR10][R6.64], R18 ;  /* 0x0000001206007986 */ /* 0x0001e4000c101b0a */
.L_x_34:
[----:B------:R-:W-:Y:S05]  /*16a0*/  BSYNC.RECONVERGENT B0 ;  /* 0x0000000000007941 */ /* 0x000fea0003800200 */
.L_x_33:
[----:B------:R-:W1:Y:S01]  /*16b0*/  LDCU UR4, c[0x0][0x384] ;  /* 0x00007080ff0477ac */ /* 0x000e620008000800 */
[----:B------:R-:W-:-:S04]  /*16c0*/  IADD3 R4, PT, PT, R4, 0x1, RZ ;  /* 0x0000000104047810 */ /* 0x000fc80007ffe0ff */
[----:B-1----:R-:W-:-:S13]  /*16d0*/  ISETP.NE.AND P0, PT, R4, UR4, PT ;  /* 0x0000000404007c0c */ /* 0x002fda000bf05270 */
[----:B------:R-:W-:Y:S05]  /*16e0*/  @!P0 EXIT ;  /* 0x000000000000894d */ /* 0x000fea0003800000 */
[----:B------:R-:W-:Y:S05]  /*16f0*/  BRA `(.L_x_39) ;  /* 0xfffffff400b87947 */ /* 0x000fea000383ffff */
.L_x_32:
[C---:B------:R-:W-:Y:S01]  /*1700*/  ISETP.GE.U32.AND P1, PT, R5.reuse, 0x4, PT ;  /* 0x000000040500780c */ /* 0x040fe20003f26070 */
[----:B------:R-:W-:Y:S01]  /*1710*/  IMAD.MOV.U32 R2, RZ, RZ, RZ ;  /* 0x000000ffff027224 */ /* 0x000fe200078e00ff */
[----:B------:R-:W-:-:S04]  /*1720*/  LOP3.LUT R10, R5, 0x3, RZ, 0xc0, !PT ;  /* 0x00000003050a7812 */ /* 0x000fc800078ec0ff */
[----:B------:R-:W-:-:S07]  /*1730*/  ISETP.NE.AND P0, PT, R10, RZ, PT ;  /* 0x000000ff0a00720c */ /* 0x000fce0003f05270 */
[----:B------:R-:W-:Y:S06]  /*1740*/  @!P1 BRA `(.L_x_40) ;  /* 0x0000000000489947 */ /* 0x000fec0003800000 */
[----:B------:R-:W-:Y:S02]  /*1750*/  LOP3.LUT R2, R5, 0x7ffffffc, RZ, 0xc0, !PT ;  /* 0x7ffffffc05027812 */ /* 0x000fe400078ec0ff */
[----:B------:R-:W-:-:S07]  /*1760*/  MOV R6, RZ ;  /* 0x000000ff00067202 */ /* 0x000fce0000000f00 */
.L_x_41:
[C---:B-1----:R-:W-:Y:S01]  /*1770*/  LEA R13, R6.reuse, R3, 0x7 ;  /* 0x00000003060d7211 */ /* 0x042fe200078e38ff */
[----:B------:R-:W-:-:S03]  /*1780*/  VIADD R6, R6, 0x4 ;  /* 0x0000000406067836 */ /* 0x000fc60000000000 */
[C---:B------:R-:W-:Y:S01]  /*1790*/  IADD3 R7, PT, PT, R13.reuse, 0x100, RZ ;  /* 0x000001000d077810 */ /* 0x040fe20007ffe0ff */
[C---:B------:R-:W-:Y:S01]  /*17a0*/  VIADD R5, R13.reuse, 0x80 ;  /* 0x000000800d057836 */ /* 0x040fe20000000000 */
[----:B------:R-:W-:Y:S02]  /*17b0*/  IADD3 R11, PT, PT, R13, 0x180, RZ ;  /* 0x000001800d0b7810 */ /* 0x000fe40007ffe0ff */
[-C--:B------:R-:W-:Y:S02]  /*17c0*/  ISETP.GE.AND P3, PT, R7, R0.reuse, PT ;  /* 0x000000000700720c */ /* 0x080fe40003f66270 */
[-C--:B------:R-:W-:Y:S01]  /*17d0*/  ISETP.GE.AND P2, PT, R5, R0.reuse, PT ;  /* 0x000000000500720c */ /* 0x080fe20003f46270 */
[----:B------:R-:W-:Y:S01]  /*17e0*/  IMAD.WIDE R4, R13, 0x8, R8 ;  /* 0x000000080d047825 */ /* 0x000fe200078e0208 */
[-C--:B------:R-:W-:Y:S02]  /*17f0*/  ISETP.GE.AND P4, PT, R11, R0.reuse, PT ;  /* 0x000000000b00720c */ /* 0x080fe40003f86270 */
[----:B------:R-:W-:-:S07]  /*1800*/  ISETP.GE.AND P1, PT, R13, R0, PT ;  /* 0x000000000d00720c */ /* 0x000fce0003f26270 */
[----:B------:R0:W-:Y:S04]  /*1810*/  @!P3 STG.E.64 desc[UR10][R4.64+0x800], RZ ;  /* 0x000800ff0400b986 */ /* 0x0001e8000c101b0a */
[----:B------:R0:W-:Y:S04]  /*1820*/  @!P2 STG.E.64 desc[UR10][R4.64+0x400], RZ ;  /* 0x000400ff0400a986 */ /* 0x0001e8000c101b0a */
[----:B------:R0:W-:Y:S04]  /*1830*/  @!P4 STG.E.64 desc[UR10][R4.64+0xc00], RZ ;  /* 0x000c00ff0400c986 */ /* 0x0001e8000c101b0a */
[----:B------:R0:W-:Y:S01]  /*1840*/  @!P1 STG.E.64 desc[UR10][R4.64], RZ ;  /* 0x000000ff04009986 */ /* 0x0001e2000c101b0a */
[----:B------:R-:W-:-:S13]  /*1850*/  ISETP.NE.AND P1, PT, R6, R2, PT ;  /* 0x000000020600720c */ /* 0x000fda0003f25270 */
[----:B0-----:R-:W-:Y:S05]  /*1860*/  @P1 BRA `(.L_x_41) ;  /* 0xfffffffc00c01947 */ /* 0x001fea000383ffff */
.L_x_40:
[----:B------:R-:W-:Y:S05]  /*1870*/  @!P0 EXIT ;  /* 0x000000000000894d */ /* 0x000fea0003800000 */
[----:B------:R-:W-:-:S05]  /*1880*/  UMOV UR4, URZ ;  /* 0x000000ff00047c82 */ /* 0x000fca0008000000 */
.L_x_42:
[----:B-1----:R-:W-:Y:S01]  /*1890*/  LEA R5, R2, R3, 0x7 ;  /* 0x0000000302057211 */ /* 0x002fe200078e38ff */
[----:B------:R-:W-:-:S03]  /*18a0*/  UIADD3 UR4, UPT, UPT, UR4, 0x1, URZ ;  /* 0x0000000104047890 */ /* 0x000fc6000fffe0ff */
[----:B------:R-:W-:-:S13]  /*18b0*/  ISETP.GE.AND P0, PT, R5, R0, PT ;  /* 0x000000000500720c */ /* 0x000fda0003f06270 */
[----:B------:R-:W-:-:S05]  /*18c0*/  @!P0 IMAD.WIDE R4, R5, 0x8, R8 ;  /* 0x0000000805048825 */ /* 0x000fca00078e0208 */
[----:B------:R0:W-:Y:S01]  /*18d0*/  @!P0 STG.E.64 desc[UR10][R4.64], RZ ;  /* 0x000000ff04008986 */ /* 0x0001e2000c101b0a */
[----:B------:R-:W-:-:S13]  /*18e0*/  ISETP.NE.AND P0, PT, R10, UR4, PT ;  /* 0x000000040a007c0c */ /* 0x000fda000bf05270 */
[----:B0-----:R-:W-:Y:S05]  /*18f0*/  @!P0 EXIT ;  /* 0x000000000000894d */ /* 0x001fea0003800000 */
[----:B------:R-:W-:Y:S01]  /*1900*/  IADD3 R2, PT, PT, R2, 0x1, RZ ;  /* 0x0000000102027810 */ /* 0x000fe20007ffe0ff */
[----:B------:R-:W-:Y:S06]  /*1910*/  BRA `(.L_x_42) ;  /* 0xfffffffc00dc7947 */ /* 0x000fec000383ffff */
.L_x_43:
        /* <DEDUP_REMOVED lines=14> */
.L_x_52:


//--------------------- .text._ZN3cub18CUB_300001_SM_10006detail8for_each13static_kernelINS2_12policy_hub_t12policy_500_tElN6thrust24THRUST_300001_SM_1000_NS8cuda_cub10__tabulate7functorINS7_6detail15normal_iteratorINS7_10device_ptrIiEEEENS7_6system6detail7generic6detail22compute_sequence_valueIivEElEEEEvT0_T1_ --------------------------
	.section	.text._ZN3cub18CUB_300001_SM_10006detail8for_each13static_kernelINS2_12policy_hub_t12policy_500_tElN6thrust24THRUST_300001_SM_1000_NS8cuda_cub10__tabulate7functorINS7_6detail15normal_iteratorINS7_10device_ptrIiEEEENS7_6system6detail7generic6detail22compute_sequence_valueIivEElEEEEvT0_T1_,"ax",@progbits
	.align	128
        .global         _ZN3cub18CUB_300001_SM_10006detail8for_each13static_kernelINS2_12policy_hub_t12policy_500_tElN6thrust24THRUST_300001_SM_1000_NS8cuda_cub10__tabulate7functorINS7_6detail15normal_iteratorINS7_10device_ptrIiEEEENS7_6system6detail7generic6detail22compute_sequence_valueIivEElEEEEvT0_T1_
        .type           _ZN3cub18CUB_300001_SM_10006detail8for_each13static_kernelINS2_12policy_hub_t12policy_500_tElN6thrust24THRUST_300001_SM_1000_NS8cuda_cub10__tabulate7functorINS7_6detail15normal_iteratorINS7_10device_ptrIiEEEENS7_6system6detail7generic6detail22compute_sequence_valueIivEElEEEEvT0_T1_,@function
        .size           _ZN3cub18CUB_300001_SM_10006detail8for_each13static_kernelINS2_12policy_hub_t12policy_500_tElN6thrust24THRUST_300001_SM_1000_NS8cuda_cub10__tabulate7functorINS7_6detail15normal_iteratorINS7_10device_ptrIiEEEENS7_6system6detail7generic6detail22compute_sequence_valueIivEElEEEEvT0_T1_,(.L_x_53 - _ZN3cub18CUB_300001_SM_10006detail8for_each13static_kernelINS2_12policy_hub_t12policy_500_tElN6thrust24THRUST_300001_SM_1000_NS8cuda_cub10__tabulate7functorINS7_6detail15normal_iteratorINS7_10device_ptrIiEEEENS7_6system6detail7generic6detail22compute_sequence_valueIivEElEEEEvT0_T1_)
        .other          _ZN3cub18CUB_300001_SM_10006detail8for_each13static_kernelINS2_12policy_hub_t12policy_500_tElN6thrust24THRUST_300001_SM_1000_NS8cuda_cub10__tabulate7functorINS7_6detail15normal_iteratorINS7_10device_ptrIiEEEENS7_6system6detail7generic6detail22compute_sequence_valueIivEElEEEEvT0_T1_,@"STO_CUDA_ENTRY STV_DEFAULT"
_ZN3cub18CUB_300001_SM_10006detail8for_each13static_kernelINS2_12policy_hub_t12policy_500_tElN6thrust24THRUST_300001_SM_1000_NS8cuda_cub10__tabulate7functorINS7_6detail15normal_iteratorINS7_10device_ptrIiEEEENS7_6system6detail7generic6detail22compute_sequence_valueIivEElEEEEvT0_T1_:
.text._ZN3cub18CUB_300001_SM_10006detail8for_each13static_kernelINS2_12policy_hub_t12policy_500_tElN6thrust24THRUST_300001_SM_1000_NS8cuda_cub10__tabulate7functorINS7_6detail15normal_iteratorINS7_10device_ptrIiEEEENS7_6system6detail7generic6detail22compute_sequence_valueIivEElEEEEvT0_T1_:
[----:B------:R-:W-:Y:S08]  /*0000*/  LDC R1, c[0x0][0x37c] ;  /* 0x0000df00ff017b82 */ /* 0x000ff00000000800 */
[----:B------:R-:W0:Y:S01]  /*0010*/  S2UR UR4, SR_CTAID.X ;  /* 0x00000000000479c3 */ /* 0x000e220000002500 */
[----:B------:R-:W1:Y:S01]  /*0020*/  LDCU.64 UR6, c[0x0][0x380] ;  /* 0x00007000ff0677ac */ /* 0x000e620008000a00 */
[----:B------:R-:W2:Y:S01]  /*0030*/  LDCU.64 UR8, c[0x0][0x358] ;  /* 0x00006b00ff0877ac */ /* 0x000ea20008000a00 */
[----:B0-----:R-:W-:-:S04]  /*0040*/  UIMAD.WIDE.U32 UR4, UR4, 0x200, URZ ;  /* 0x00000200040478a5 */ /* 0x001fc8000f8e00ff */
[----:B-1----:R-:W-:-:S04]  /*0050*/  UIADD3 UR6, UP0, UPT, -UR4, UR6, URZ ;  /* 0x0000000604067290 */ /* 0x002fc8000ff1e1ff */
[----:B------:R-:W-:Y:S02]  /*0060*/  UIADD3.X UR7, UPT, UPT, ~UR5, UR7, URZ, UP0, !UPT ;  /* 0x0000000705077290 */ /* 0x000fe400087fe5ff */
[----:B------:R-:W-:-:S04]  /*0070*/  UISETP.GE.U32.AND UP0, UPT, UR6, 0x200, UPT ;  /* 0x000002000600788c */ /* 0x000fc8000bf06070 */
[----:B------:R-:W-:-:S09]  /*0080*/  UISETP.GE.AND.EX UP0, UPT, UR7, URZ, UPT, UP0 ;  /* 0x000000ff0700728c */ /* 0x000fd2000bf06300 */
[----:B--2---:R-:W-:Y:S05]  /*0090*/  BRA.U !UP0, `(.L_x_44) ;  /* 0x0000000108347547 */ /* 0x004fea000b800000 */
[----:B------:R-:W0:Y:S01]  /*00a0*/  S2R R0, SR_TID.X ;  /* 0x0000000000007919 */ /* 0x000e220000002100 */
[----:B------:R-:W1:Y:S01]  /*00b0*/  LDC.64 R6, c[0x0][0x390] ;  /* 0x0000e400ff067b82 */ /* 0x000e620000000a00 */
[----:B------:R-:W2:Y:S01]  /*00c0*/  LDCU.64 UR10, c[0x0][0x388] ;  /* 0x00007100ff0a77ac */ /* 0x000ea20008000a00 */
[----:B0-----:R-:W-:-:S05]  /*00d0*/  IADD3 R5, P0, PT, R0, UR4, RZ ;  /* 0x0000000400057c10 */ /* 0x001fca000ff1e0ff */
[----:B------:R-:W-:Y:S01]  /*00e0*/  IMAD.X R4, RZ, RZ, UR5, P0 ;  /* 0x00000005ff047e24 */ /* 0x000fe200080e06ff */
[C---:B--2---:R-:W-:Y:S01]  /*00f0*/  LEA R2, P0, R5.reuse, UR10, 0x2 ;  /* 0x0000000a05027c11 */ /* 0x044fe2000f8010ff */
[----:B------:R-:W-:-:S03]  /*0100*/  VIADD R0, R5, 0x100 ;  /* 0x0000010005007836 */ /* 0x000fc60000000000 */
[C---:B------:R-:W-:Y:S01]  /*0110*/  LEA.HI.X R3, R5.reuse, UR11, R4, 0x2, P0 ;  /* 0x0000000b05037c11 */ /* 0x040fe200080f1404 */
[-CC-:B-1----:R-:W-:Y:S02]  /*0120*/  IMAD R5, R5, R7.reuse, R6.reuse ;  /* 0x0000000705057224 */ /* 0x182fe400078e0206 */
[----:B------:R-:W-:-:S03]  /*0130*/  IMAD R7, R0, R7, R6 ;  /* 0x0000000700077224 */ /* 0x000fc600078e0206 */
[----:B------:R-:W-:Y:S04]  /*0140*/  STG.E desc[UR8][R2.64], R5 ;  /* 0x0000000502007986 */ /* 0x000fe8000c101908 */
[----:B------:R-:W-:Y:S01]  /*0150*/  STG.E desc[UR8][R2.64+0x400], R7 ;  /* 0x0004000702007986 */ /* 0x000fe2000c101908 */
[----:B------:R-:W-:Y:S05]  /*0160*/  EXIT ;  /* 0x000000000000794d */ /* 0x000fea0003800000 */
.L_x_44:
[----:B------:R-:W0:Y:S01]  /*0170*/  S2R R2, SR_TID.X ;  /* 0x0000000000027919 */ /* 0x000e220000002100 */
[----:B------:R-:W-:Y:S01]  /*0180*/  USHF.R.S32.HI UR7, URZ, 0x1f, UR6 ;  /* 0x0000001fff077899 */ /* 0x000fe20008011406 */
[----:B------:R-:W-:Y:S05]  /*0190*/  BSSY.RECONVERGENT B0, `(.L_x_45) ;  /* 0x0000011000007945 */ /* 0x000fea0003800200 */
[----:B------:R-:W-:Y:S02]  /*01a0*/  IMAD.U32 R3, RZ, RZ, UR7 ;  /* 0x00000007ff037e24 */ /* 0x000fe4000f8e00ff */
[----:B------:R-:W-:Y:S01]  /*01b0*/  IMAD.U32 R4, RZ, RZ, UR7 ;  /* 0x00000007ff047e24 */ /* 0x000fe2000f8e00ff */
[C---:B0-----:R-:W-:Y:S01]  /*01c0*/  ISETP.LT.U32.AND P0, PT, R2.reuse, UR6, PT ;  /* 0x0000000602007c0c */ /* 0x041fe2000bf01070 */
[----:B------:R-:W-:-:S03]  /*01d0*/  VIADD R0, R2, 0x100 ;  /* 0x0000010002007836 */ /* 0x000fc60000000000 */
[----:B------:R-:W-:Y:S02]  /*01e0*/  ISETP.GT.AND.EX P0, PT, R3, RZ, PT, P0 ;  /* 0x000000ff0300720c */ /* 0x000fe40003f04300 */
[----:B------:R-:W-:-:S04]  /*01f0*/  ISETP.LT.U32.AND P1, PT, R0, UR6, PT ;  /* 0x0000000600007c0c */ /* 0x000fc8000bf21070 */
[----:B------:R-:W-:-:S07]  /*0200*/  ISETP.GT.AND.EX P1, PT, R4, RZ, PT, P1 ;  /* 0x000000ff0400720c */ /* 0x000fce0003f24310 */
[----:B------:R-:W-:Y:S06]  /*0210*/  @!P0 BRA `(.L_x_46) ;  /* 0x0000000000208947 */ /* 0x000fec0003800000 */
[----:B------:R-:W0:Y:S01]  /*0220*/  LDC.64 R6, c[0x0][0x390] ;  /* 0x0000e400ff067b82 */ /* 0x000e220000000a00 */
[----:B------:R-:W1:Y:S01]  /*0230*/  LDCU.64 UR10, c[0x0][0x388] ;  /* 0x00007100ff0a77ac */ /* 0x000e620008000a00 */
[----:B------:R-:W-:-:S05]  /*0240*/  IADD3 R4, P0, PT, R2, UR4, RZ ;  /* 0x0000000402047c10 */ /* 0x000fca000ff1e0ff */
[----:B------:R-:W-:Y:S01]  /*0250*/  IMAD.X R3, RZ, RZ, UR5, P0 ;  /* 0x00000005ff037e24 */ /* 0x000fe200080e06ff */
[----:B-1----:R-:W-:-:S04]  /*0260*/  LEA R2, P0, R4, UR10, 0x2 ;  /* 0x0000000a04027c11 */ /* 0x002fc8000f8010ff */
[C---:B------:R-:W-:Y:S01]  /*0270*/  LEA.HI.X R3, R4.reuse, UR11, R3, 0x2, P0 ;  /* 0x0000000b04037c11 */ /* 0x040fe200080f1403 */
[----:B0-----:R-:W-:-:S05]  /*0280*/  IMAD R7, R4, R7, R6 ;  /* 0x0000000704077224 */ /* 0x001fca00078e0206 */
[----:B------:R0:W-:Y:S03]  /*0290*/  STG.E desc[UR8][R2.64], R7 ;  /* 0x0000000702007986 */ /* 0x0001e6000c101908 */
.L_x_46:
[----:B------:R-:W-:Y:S05]  /*02a0*/  BSYNC.RECONVERGENT B0 ;  /* 0x0000000000007941 */ /* 0x000fea0003800200 */
.L_x_45:
[----:B------:R-:W-:Y:S05]  /*02b0*/  @!P1 EXIT ;  /* 0x000000000000994d */ /* 0x000fea0003800000 */
[----:B------:R-:W1:Y:S01]  /*02c0*/  LDC.64 R4, c[0x0][0x390] ;  /* 0x0000e400ff047b82 */ /* 0x000e620000000a00 */
[----:B------:R-:W2:Y:S01]  /*02d0*/  LDCU.64 UR6, c[0x0][0x388] ;  /* 0x00007100ff0677ac */ /* 0x000ea20008000a00 */
[----:B------:R-:W-:-:S05]  /*02e0*/  IADD3 R0, P0, PT, R0, UR4, RZ ;  /* 0x0000000400007c10 */ /* 0x000fca000ff1e0ff */
[----:B0-----:R-:W-:Y:S01]  /*02f0*/  IMAD.X R3, RZ, RZ, UR5, P0 ;  /* 0x00000005ff037e24 */ /* 0x001fe200080e06ff */
[----:B--2---:R-:W-:-:S04]  /*0300*/  LEA R2, P0, R0, UR6, 0x2 ;  /* 0x0000000600027c11 */ /* 0x004fc8000f8010ff */
[C---:B------:R-:W-:Y:S01]  /*0310*/  LEA.HI.X R3, R0.reuse, UR7, R3, 0x2, P0 ;  /* 0x0000000700037c11 */ /* 0x040fe200080f1403 */
[----:B-1----:R-:W-:-:S05]  /*0320*/  IMAD R5, R0, R5, R4 ;  /* 0x0000000500057224 */ /* 0x002fca00078e0204 */
[----:B------:R-:W-:Y:S01]  /*0330*/  STG.E desc[UR8][R2.64], R5 ;  /* 0x0000000502007986 */ /* 0x000fe2000c101908 */
[----:B------:R-:W-:Y:S05]  /*0340*/  EXIT ;  /* 0x000000000000794d */ /* 0x000fea0003800000 */
.L_x_47:
        /* <DEDUP_REMOVED lines=11> */
.L_x_53:


//--------------------- .text._ZN3cub18CUB_300001_SM_10006detail8for_each13static_kernelINS2_12policy_hub_t12policy_500_tEmN6thrust24THRUST_300001_SM_1000_NS8cuda_cub20__uninitialized_fill7functorINS7_10device_ptrIiEEiEEEEvT0_T1_ --------------------------
	.section	.text._ZN3cub18CUB_300001_SM_10006detail8for_each13static_kernelINS2_12policy_hub_t12policy_500_tEmN6thrust24THRUST_300001_SM_1000_NS8cuda_cub20__uninitialized_fill7functorINS7_10device_ptrIiEEiEEEEvT0_T1_,"ax",@progbits
	.align	128
        .global         _ZN3cub18CUB_300001_SM_10006detail8for_each13static_kernelINS2_12policy_hub_t12policy_500_tEmN6thrust24THRUST_300001_SM_1000_NS8cuda_cub20__uninitialized_fill7functorINS7_10device_ptrIiEEiEEEEvT0_T1_
        .type           _ZN3cub18CUB_300001_SM_10006detail8for_each13static_kernelINS2_12policy_hub_t12policy_500_tEmN6thrust24THRUST_300001_SM_1000_NS8cuda_cub20__uninitialized_fill7functorINS7_10device_ptrIiEEiEEEEvT0_T1_,@function
        .size           _ZN3cub18CUB_300001_SM_10006detail8for_each13static_kernelINS2_12policy_hub_t12policy_500_tEmN6thrust24THRUST_300001_SM_1000_NS8cuda_cub20__uninitialized_fill7functorINS7_10device_ptrIiEEiEEEEvT0_T1_,(.L_x_54 - _ZN3cub18CUB_300001_SM_10006detail8for_each13static_kernelINS2_12policy_hub_t12policy_500_tEmN6thrust24THRUST_300001_SM_1000_NS8cuda_cub20__uninitialized_fill7functorINS7_10device_ptrIiEEiEEEEvT0_T1_)
        .other          _ZN3cub18CUB_300001_SM_10006detail8for_each13static_kernelINS2_12policy_hub_t12policy_500_tEmN6thrust24THRUST_300001_SM_1000_NS8cuda_cub20__uninitialized_fill7functorINS7_10device_ptrIiEEiEEEEvT0_T1_,@"STO_CUDA_ENTRY STV_DEFAULT"
_ZN3cub18CUB_300001_SM_10006detail8for_each13static_kernelINS2_12policy_hub_t12policy_500_tEmN6thrust24THRUST_300001_SM_1000_NS8cuda_cub20__uninitialized_fill7functorINS7_10device_ptrIiEEiEEEEvT0_T1_:
.text._ZN3cub18CUB_300001_SM_10006detail8for_each13static_kernelINS2_12policy_hub_t12policy_500_tEmN6thrust24THRUST_300001_SM_1000_NS8cuda_cub20__uninitialized_fill7functorINS7_10device_ptrIiEEiEEEEvT0_T1_:
        /* <DEDUP_REMOVED lines=8> */
[----:B------:R-:W-:-:S09]  /*0080*/  UISETP.GE.U32.AND.EX UP0, UPT, UR7, URZ, UPT, UP0 ;  /* 0x000000ff0700728c */ /* 0x000fd2000bf06100 */
[----:B--2---:R-:W-:Y:S05]  /*0090*/  BRA.U !UP0, `(.L_x_48) ;  /* 0x0000000108287547 */ /* 0x004fea000b800000 */
[----:B------:R-:W0:Y:S01]  /*00a0*/  S2R R0, SR_TID.X ;  /* 0x0000000000007919 */ /* 0x000e220000002100 */
[----:B------:R-:W1:Y:S01]  /*00b0*/  LDCU.64 UR6, c[0x0][0x388] ;  /* 0x00007100ff0677ac */ /* 0x000e620008000a00 */
[----:B------:R-:W2:Y:S01]  /*00c0*/  LDC R5, c[0x0][0x390] ;  /* 0x0000e400ff057b82 */ /* 0x000ea20000000800 */
[----:B0-----:R-:W-:-:S05]  /*00d0*/  IADD3 R0, P0, PT, R0, UR4, RZ ;  /* 0x0000000400007c10 */ /* 0x001fca000ff1e0ff */
[----:B------:R-:W-:Y:S01]  /*00e0*/  IMAD.X R3, RZ, RZ, UR5, P0 ;  /* 0x00000005ff037e24 */ /* 0x000fe200080e06ff */
[----:B-1----:R-:W-:-:S04]  /*00f0*/  LEA R2, P0, R0, UR6, 0x2 ;  /* 0x0000000600027c11 */ /* 0x002fc8000f8010ff */
[----:B------:R-:W-:-:S05]  /*0100*/  LEA.HI.X R3, R0, UR7, R3, 0x2, P0 ;  /* 0x0000000700037c11 */ /* 0x000fca00080f1403 */
[----:B--2---:R-:W-:Y:S04]  /*0110*/  STG.E desc[UR8][R2.64], R5 ;  /* 0x0000000502007986 */ /* 0x004fe8000c101908 */
[----:B------:R-:W-:Y:S01]  /*0120*/  STG.E desc[UR8][R2.64+0x400], R5 ;  /* 0x0004000502007986 */ /* 0x000fe2000c101908 */
[----:B------:R-:W-:Y:S05]  /*0130*/  EXIT ;  /* 0x000000000000794d */ /* 0x000fea0003800000 */
.L_x_48:
[----:B------:R-:W0:Y:S01]  /*0140*/  S2R R0, SR_TID.X ;  /* 0x0000000000007919 */ /* 0x000e220000002100 */
[----:B------:R-:W-:Y:S01]  /*0150*/  IMAD.U32 R2, RZ, RZ, UR7 ;  /* 0x00000007ff027e24 */ /* 0x000fe2000f8e00ff */
[----:B------:R-:W1:Y:S01]  /*0160*/  LDCU.64 UR10, c[0x0][0x388] ;  /* 0x00007100ff0a77ac */ /* 0x000e620008000a00 */
[----:B------:R-:W-:Y:S01]  /*0170*/  IMAD.U32 R4, RZ, RZ, UR7 ;  /* 0x00000007ff047e24 */ /* 0x000fe2000f8e00ff */
[----:B0-----:R-:W-:-:S04]  /*0180*/  ISETP.LT.U32.AND P0, PT, R0, UR6, PT ;  /* 0x0000000600007c0c */ /* 0x001fc8000bf01070 */
[----:B------:R-:W-:Y:S01]  /*0190*/  ISETP.GT.U32.AND.EX P0, PT, R2, RZ, PT, P0 ;  /* 0x000000ff0200720c */ /* 0x000fe20003f04100 */
[C---:B------:R-:W-:Y:S01]  /*01a0*/  VIADD R2, R0.reuse, 0x100 ;  /* 0x0000010000027836 */ /* 0x040fe20000000000 */
[----:B------:R-:W-:-:S04]  /*01b0*/  IADD3 R0, P2, PT, R0, UR4, RZ ;  /* 0x0000000400007c10 */ /* 0x000fc8000ff5e0ff */
[----:B------:R-:W-:Y:S01]  /*01c0*/  ISETP.LT.U32.AND P1, PT, R2, UR6, PT ;  /* 0x0000000602007c0c */ /* 0x000fe2000bf21070 */
[----:B------:R-:W-:Y:S01]  /*01d0*/  IMAD.X R3, RZ, RZ, UR5, P2 ;  /* 0x00000005ff037e24 */ /* 0x000fe200090e06ff */
[----:B-1----:R-:W-:Y:S02]  /*01e0*/  LEA R2, P2, R0, UR10, 0x2 ;  /* 0x0000000a00027c11 */ /* 0x002fe4000f8410ff */
[----:B------:R-:W-:Y:S02]  /*01f0*/  ISETP.GT.U32.AND.EX P1, PT, R4, RZ, PT, P1 ;  /* 0x000000ff0400720c */ /* 0x000fe40003f24110 */
[----:B------:R-:W-:Y:S01]  /*0200*/  LEA.HI.X R3, R0, UR11, R3, 0x2, P2 ;  /* 0x0000000b00037c11 */ /* 0x000fe200090f1403 */
[----:B------:R-:W0:Y:S04]  /*0210*/  @P0 LDC R5, c[0x0][0x390] ;  /* 0x0000e400ff050b82 */ /* 0x000e280000000800 */
[----:B0-----:R0:W-:Y:S06]  /*0220*/  @P0 STG.E desc[UR8][R2.64], R5 ;  /* 0x0000000502000986 */ /* 0x0011ec000c101908 */
[----:B------:R-:W-:Y:S05]  /*0230*/  @!P1 EXIT ;  /* 0x000000000000994d */ /* 0x000fea0003800000 */
[----:B0-----:R-:W0:Y:S02]  /*0240*/  LDC R5, c[0x0][0x390] ;  /* 0x0000e400ff057b82 */ /* 0x001e240000000800 */
[----:B0-----:R-:W-:Y:S01]  /*0250*/  STG.E desc[UR8][R2.64+0x400], R5 ;  /* 0x0004000502007986 */ /* 0x001fe2000c101908 */
[----:B------:R-:W-:Y:S05]  /*0260*/  EXIT ;  /* 0x000000000000794d */ /* 0x000fea0003800000 */
.L_x_49:
        /* <DEDUP_REMOVED lines=9> */
.L_x_54:


//--------------------- .text._ZN3cub18CUB_300001_SM_10006detail11EmptyKernelIvEEvv --------------------------
	.section	.text._ZN3cub18CUB_300001_SM_10006detail11EmptyKernelIvEEvv,"ax",@progbits
	.align	128
        .global         _ZN3cub18CUB_300001_SM_10006detail11EmptyKernelIvEEvv
        .type           _ZN3cub18CUB_300001_SM_10006detail11EmptyKernelIvEEvv,@function
        .size           _ZN3cub18CUB_300001_SM_10006detail11EmptyKernelIvEEvv,(.L_x_55 - _ZN3cub18CUB_300001_SM_10006detail11EmptyKernelIvEEvv)
        .other          _ZN3cub18CUB_300001_SM_10006detail11EmptyKernelIvEEvv,@"STO_CUDA_ENTRY STV_DEFAULT"
_ZN3cub18CUB_300001_SM_10006detail11EmptyKernelIvEEvv:
.text._ZN3cub18CUB_300001_SM_10006detail11EmptyKernelIvEEvv:
[----:B------:R-:W-:Y:S01]  /*0000*/  LDC R1, c[0x0][0x37c] ;  /* 0x0000df00ff017b82 */ /* 0x000fe20000000800 */
[----:B------:R-:W-:Y:S05]  /*0010*/  EXIT ;  /* 0x000000000000794d */ /* 0x000fea0003800000 */
.L_x_50:
        /* <DEDUP_REMOVED lines=14> */
.L_x_55:


//--------------------- .nv.shared.reserved.0     --------------------------
	.section	.nv.shared.reserved.0,"aw",@nobits
	.weak		__nv_reservedSMEM_offset_0_alias
	.size		__nv_reservedSMEM_offset_0_alias, 0, 64
	.other		__nv_reservedSMEM_offset_0_alias,@"STO_CUDA_RESERVED_SHARED STV_DEFAULT"
__nv_reservedSMEM_offset_0_alias:
	.zero		0
	.zero		64


//--------------------- .nv.global                --------------------------
	.section	.nv.global,"aw",@nobits
.nv.global:
	.type		_ZN34_INTERNAL_93f8d095_4_k_cu_627afb976thrust24THRUST_300001_SM_1000_NS12placeholders2_8E,@object
	.size		_ZN34_INTERNAL_93f8d095_4_k_cu_627afb976thrust24THRUST_300001_SM_1000_NS12placeholders2_8E,(_ZN34_INTERNAL_93f8d095_4_k_cu_627afb974cuda3std3__436_GLOBAL__N__93f8d095_4_k_cu_627afb976ignoreE - _ZN34_INTERNAL_93f8d095_4_k_cu_627afb976thrust24THRUST_300001_SM_1000_NS12placeholders2_8E)
_ZN34_INTERNAL_93f8d095_4_k_cu_627afb976thrust24THRUST_300001_SM_1000_NS12placeholders2_8E:
	.zero		1
	.type		_ZN34_INTERNAL_93f8d095_4_k_cu_627afb974cuda3std3__436_GLOBAL__N__93f8d095_4_k_cu_627afb976ignoreE,@object
	.size		_ZN34_INTERNAL_93f8d095_4_k_cu_627afb974cuda3std3__436_GLOBAL__N__93f8d095_4_k_cu_627afb976ignoreE,(_ZN34_INTERNAL_93f8d095_4_k_cu_627afb974cuda3std6ranges3__45__cpo4dataE - _ZN34_INTERNAL_93f8d095_4_k_cu_627afb974cuda3std3__436_GLOBAL__N__93f8d095_4_k_cu_627afb976ignoreE)
_ZN34_INTERNAL_93f8d095_4_k_cu_627afb974cuda3std3__436_GLOBAL__N__93f8d095_4_k_cu_627afb976ignoreE:
	.zero		1
	.type		_ZN34_INTERNAL_93f8d095_4_k_cu_627afb974cuda3std6ranges3__45__cpo4dataE,@object
	.size		_ZN34_INTERNAL_93f8d095_4_k_cu_627afb974cuda3std6ranges3__45__cpo4dataE,(_ZN34_INTERNAL_93f8d095_4_k_cu_627afb976thrust24THRUST_300001_SM_1000_NS6system3cpp3parE - _ZN34_INTERNAL_93f8d095_4_k_cu_627afb974cuda3std6ranges3__45__cpo4dataE)
_ZN34_INTERNAL_93f8d095_4_k_cu_627afb974cuda3std6ranges3__45__cpo4dataE:
	.zero		1
	.type		_ZN34_INTERNAL_93f8d095_4_k_cu_627afb976thrust24THRUST_300001_SM_1000_NS6system3cpp3parE,@object
	.size		_ZN34_INTERNAL_93f8d095_4_k_cu_627afb976thrust24THRUST_300001_SM_1000_NS6system3cpp3parE,(_ZN34_INTERNAL_93f8d095_4_k_cu_627afb974cuda3std3__45__cpo5beginE - _ZN34_INTERNAL_93f8d095_4_k_cu_627afb976thrust24THRUST_300001_SM_1000_NS6system3cpp3parE)
_ZN34_INTERNAL_93f8d095_4_k_cu_627afb976thrust24THRUST_300001_SM_1000_NS6system3cpp3parE:
	.zero		1
	.type		_ZN34_INTERNAL_93f8d095_4_k_cu_627afb974cuda3std3__45__cpo5beginE,@object
	.size		_ZN34_INTERNAL_93f8d095_4_k_cu_627afb974cuda3std3__45__cpo5beginE,(_ZN34_INTERNAL_93f8d095_4_k_cu_627afb974cuda3std6ranges3__45__cpo5beginE - _ZN34_INTERNAL_93f8d095_4_k_cu_627afb974cuda3std3__45__cpo5beginE)
_ZN34_INTERNAL_93f8d095_4_k_cu_627afb974cuda3std3__45__cpo5beginE:
	.zero		1
	.type		_ZN34_INTERNAL_93f8d095_4_k_cu_627afb974cuda3std6ranges3__45__cpo5beginE,@object
	.size		_ZN34_INTERNAL_93f8d095_4_k_cu_627afb974cuda3std6ranges3__45__cpo5beginE,(_ZN34_INTERNAL_93f8d095_4_k_cu_627afb976thrust24THRUST_300001_SM_1000_NS6deviceE - _ZN34_INTERNAL_93f8d095_4_k_cu_627afb974cuda3std6ranges3__45__cpo5beginE)
_ZN34_INTERNAL_93f8d095_4_k_cu_627afb974cuda3std6ranges3__45__cpo5beginE:
	.zero		1
	.type		_ZN34_INTERNAL_93f8d095_4_k_cu_627afb976thrust24THRUST_300001_SM_1000_NS6deviceE,@object
	.size		_ZN34_INTERNAL_93f8d095_4_k_cu_627afb976thrust24THRUST_300001_SM_1000_NS6deviceE,(_ZN34_INTERNAL_93f8d095_4_k_cu_627afb974cuda3std3__47nulloptE - _ZN34_INTERNAL_93f8d095_4_k_cu_627afb976thrust24THRUST_300001_SM_1000_NS6deviceE)
_ZN34_INTERNAL_93f8d095_4_k_cu_627afb976thrust24THRUST_300001_SM_1000_NS6deviceE:
	.zero		1
	.type		_ZN34_INTERNAL_93f8d095_4_k_cu_627afb974cuda3std3__47nulloptE,@object
	.size		_ZN34_INTERNAL_93f8d095_4_k_cu_627afb974cuda3std3__47nulloptE,(_ZN34_INTERNAL_93f8d095_4_k_cu_627afb974cuda3std6ranges3__45__cpo8distanceE - _ZN34_INTERNAL_93f8d095_4_k_cu_627afb974cuda3std3__47nulloptE)
_ZN34_INTERNAL_93f8d095_4_k_cu_627afb974cuda3std3__47nulloptE:
	.zero		1
	.type		_ZN34_INTERNAL_93f8d095_4_k_cu_627afb974cuda3std6ranges3__45__cpo8distanceE,@object
	.size		_ZN34_INTERNAL_93f8d095_4_k_cu_627afb974cuda3std6ranges3__45__cpo8distanceE,(_ZN34_INTERNAL_93f8d095_4_k_cu_627afb976thrust24THRUST_300001_SM_1000_NS12placeholders2_4E - _ZN34_INTERNAL_93f8d095_4_k_cu_627afb974cuda3std6ranges3__45__cpo8distanceE)
_ZN34_INTERNAL_93f8d095_4_k_cu_627afb974cuda3std6ranges3__45__cpo8distanceE:
	.zero		1
	.type		_ZN34_INTERNAL_93f8d095_4_k_cu_627afb976thrust24THRUST_300001_SM_1000_NS12placeholders2_4E,@object
	.size		_ZN34_INTERNAL_93f8d095_4_k_cu_627afb976thrust24THRUST_300001_SM_1000_NS12placeholders2_4E,(_ZN34_INTERNAL_93f8d095_4_k_cu_627afb974cuda3std3__45__cpo6rbeginE - _ZN34_INTERNAL_93f8d095_4_k_cu_627afb976thrust24THRUST_300001_SM_1000_NS12placeholders2_4E)
_ZN34_INTERNAL_93f8d095_4_k_cu_627afb976thrust24THRUST_300001_SM_1000_NS12placeholders2_4E:
	.zero		1
	.type		_ZN34_INTERNAL_93f8d095_4_k_cu_627afb974cuda3std3__45__cpo6rbeginE,@object
	.size		_ZN34_INTERNAL_93f8d095_4_k_cu_627afb974cuda3std3__45__cpo6rbeginE,(_ZN34_INTERNAL_93f8d095_4_k_cu_627afb974cuda3std6ranges3__45__cpo7advanceE - _ZN34_INTERNAL_93f8d095_4_k_cu_627afb974cuda3std3__45__cpo6rbeginE)
_ZN34_INTERNAL_93f8d095_4_k_cu_627afb974cuda3std3__45__cpo6rbeginE:
	.zero		1
	.type		_ZN34_INTERNAL_93f8d095_4_k_cu_627afb974cuda3std6ranges3__45__cpo7advanceE,@object
	.size		_ZN34_INTERNAL_93f8d095_4_k_cu_627afb974cuda3std6ranges3__45__cpo7advanceE,(_ZN34_INTERNAL_93f8d095_4_k_cu_627afb976thrust24THRUST_300001_SM_1000_NS12placeholders3_10E - _ZN34_INTERNAL_93f8d095_4_k_cu_627afb974cuda3std6ranges3__45__cpo7advanceE)
_ZN34_INTERNAL_93f8d095_4_k_cu_627afb974cuda3std6ranges3__45__cpo7advanceE:
	.zero		1
	.type		_ZN34_INTERNAL_93f8d095_4_k_cu_627afb976thrust24THRUST_300001_SM_1000_NS12placeholders3_10E,@object
	.size		_ZN34_INTERNAL_93f8d095_4_k_cu_627afb976thrust24THRUST_300001_SM_1000_NS12placeholders3_10E,(_ZN34_INTERNAL_93f8d095_4_k_cu_627afb974cuda3std3__48in_placeE - _ZN34_INTERNAL_93f8d095_4_k_cu_627afb976thrust24THRUST_300001_SM_1000_NS12placeholders3_10E)
_ZN34_INTERNAL_93f8d095_4_k_cu_627afb976thrust24THRUST_300001_SM_1000_NS12placeholders3_10E:
	.zero		1
	.type		_ZN34_INTERNAL_93f8d095_4_k_cu_627afb974cuda3std3__48in_placeE,@object
	.size		_ZN34_INTERNAL_93f8d095_4_k_cu_627afb974cuda3std3__48in_placeE,(_ZN34_INTERNAL_93f8d095_4_k_cu_627afb974cuda3std6ranges3__45__cpo4sizeE - _ZN34_INTERNAL_93f8d095_4_k_cu_627afb974cuda3std3__48in_placeE)
_ZN34_INTERNAL_93f8d095_4_k_cu_627afb974cuda3std3__48in_placeE:
	.zero		1
	.type		_ZN34_INTERNAL_93f8d095_4_k_cu_627afb974cuda3std6ranges3__45__cpo4sizeE,@object
	.size		_ZN34_INTERNAL_93f8d095_4_k_cu_627afb974cuda3std6ranges3__45__cpo4sizeE,(_ZN34_INTERNAL_93f8d095_4_k_cu_627afb976thrust24THRUST_300001_SM_1000_NS12placeholders2_2E - _ZN34_INTERNAL_93f8d095_4_k_cu_627afb974cuda3std6ranges3__45__cpo4sizeE)
_ZN34_INTERNAL_93f8d095_4_k_cu_627afb974cuda3std6ranges3__45__cpo4sizeE:
	.zero		1
	.type		_ZN34_INTERNAL_93f8d095_4_k_cu_627afb976thrust24THRUST_300001_SM_1000_NS12placeholders2_2E,@object
	.size		_ZN34_INTERNAL_93f8d095_4_k_cu_627afb976thrust24THRUST_300001_SM_1000_NS12placeholders2_2E,(_ZN34_INTERNAL_93f8d095_4_k_cu_627afb974cuda3std3__45__cpo6cbeginE - _ZN34_INTERNAL_93f8d095_4_k_cu_627afb976thrust24THRUST_300001_SM_1000_NS12placeholders2_2E)
_ZN34_INTERNAL_93f8d095_4_k_cu_627afb976thrust24THRUST_300001_SM_1000_NS12placeholders2_2E:
	.zero		1
	.type		_ZN34_INTERNAL_93f8d095_4_k_cu_627afb974cuda3std3__45__cpo6cbeginE,@object
	.size		_ZN34_INTERNAL_93f8d095_4_k_cu_627afb974cuda3std3__45__cpo6cbeginE,(_ZN34_INTERNAL_93f8d095_4_k_cu_627afb974cuda3std6ranges3__45__cpo6cbeginE - _ZN34_INTERNAL_93f8d095_4_k_cu_627afb974cuda3std3__45__cpo6cbeginE)
_ZN34_INTERNAL_93f8d095_4_k_cu_627afb974cuda3std3__45__cpo6cbeginE:
	.zero		1
	.type		_ZN34_INTERNAL_93f8d095_4_k_cu_627afb974cuda3std6ranges3__45__cpo6cbeginE,@object
	.size		_ZN34_INTERNAL_93f8d095_4_k_cu_627afb974cuda3std6ranges3__45__cpo6cbeginE,(_ZN34_INTERNAL_93f8d095_4_k_cu_627afb976thrust24THRUST_300001_SM_1000_NS12placeholders2_6E - _ZN34_INTERNAL_93f8d095_4_k_cu_627afb974cuda3std6ranges3__45__cpo6cbeginE)
_ZN34_INTERNAL_93f8d095_4_k_cu_627afb974cuda3std6ranges3__45__cpo6cbeginE:
	.zero		1
	.type		_ZN34_INTERNAL_93f8d095_4_k_cu_627afb976thrust24THRUST_300001_SM_1000_NS12placeholders2_6E,@object
	.size		_ZN34_INTERNAL_93f8d095_4_k_cu_627afb976thrust24THRUST_300001_SM_1000_NS12placeholders2_6E,(_ZN34_INTERNAL_93f8d095_4_k_cu_627afb974cuda3std3__45__cpo7crbeginE - _ZN34_INTERNAL_93f8d095_4_k_cu_627afb976thrust24THRUST_300001_SM_1000_NS12placeholders2_6E)
_ZN34_INTERNAL_93f8d095_4_k_cu_627afb976thrust24THRUST_300001_SM_1000_NS12placeholders2_6E:
	.zero		1
	.type		_ZN34_INTERNAL_93f8d095_4_k_cu_627afb974cuda3std3__45__cpo7crbeginE,@object
	.size		_ZN34_INTERNAL_93f8d095_4_k_cu_627afb974cuda3std3__45__cpo7crbeginE,(_ZN34_INTERNAL_93f8d095_4_k_cu_627afb974cuda3std6ranges3__45__cpo4nextE - _ZN34_INTERNAL_93f8d095_4_k_cu_627afb974cuda3std3__45__cpo7crbeginE)
_ZN34_INTERNAL_93f8d095_4_k_cu_627afb974cuda3std3__45__cpo7crbeginE:
	.zero		1
	.type		_ZN34_INTERNAL_93f8d095_4_k_cu_627afb974cuda3std6ranges3__45__cpo4nextE,@object
	.size		_ZN34_INTERNAL_93f8d095_4_k_cu_627afb974cuda3std6ranges3__45__cpo4nextE,(_ZN34_INTERNAL_93f8d095_4_k_cu_627afb974cuda3std6ranges3__45__cpo4swapE - _ZN34_INTERNAL_93f8d095_4_k_cu_627afb974cuda3std6ranges3__45__cpo4nextE)
_ZN34_INTERNAL_93f8d095_4_k_cu_627afb974cuda3std6ranges3__45__cpo4nextE:
	.zero		1
	.type		_ZN34_INTERNAL_93f8d095_4_k_cu_627afb974cuda3std6ranges3__45__cpo4swapE,@object
	.size		_ZN34_INTERNAL_93f8d095_4_k_cu_627afb974cuda3std6ranges3__45__cpo4swapE,(_ZN34_INTERNAL_93f8d095_4_k_cu_627afb976thrust24THRUST_300001_SM_1000_NS8cuda_cub10par_nosyncE - _ZN34_INTERNAL_93f8d095_4_k_cu_627afb974cuda3std6ranges3__45__cpo4swapE)
_ZN34_INTERNAL_93f8d095_4_k_cu_627afb974cuda3std6ranges3__45__cpo4swapE:
	.zero		1
	.type		_ZN34_INTERNAL_93f8d095_4_k_cu_627afb976thrust24THRUST_300001_SM_1000_NS8cuda_cub10par_nosyncE,@object
	.size		_ZN34_INTERNAL_93f8d095_4_k_cu_627afb976thrust24THRUST_300001_SM_1000_NS8cuda_cub10par_nosyncE,(_ZN34_INTERNAL_93f8d095_4_k_cu_627afb976thrust24THRUST_300001_SM_1000_NS3seqE - _ZN34_INTERNAL_93f8d095_4_k_cu_627afb976thrust24THRUST_300001_SM_1000_NS8cuda_cub10par_nosyncE)
_ZN34_INTERNAL_93f8d095_4_k_cu_627afb976thrust24THRUST_300001_SM_1000_NS8cuda_cub10par_nosyncE:
	.zero		1
	.type		_ZN34_INTERNAL_93f8d095_4_k_cu_627afb976thrust24THRUST_300001_SM_1000_NS3seqE,@object
	.size		_ZN34_INTERNAL_93f8d095_4_k_cu_627afb976thrust24THRUST_300001_SM_1000_NS3seqE,(_ZN34_INTERNAL_93f8d095_4_k_cu_627afb974cuda3std3__420unreachable_sentinelE - _ZN34_INTERNAL_93f8d095_4_k_cu_627afb976thrust24THRUST_300001_SM_1000_NS3seqE)
_ZN34_INTERNAL_93f8d095_4_k_cu_627afb976thrust24THRUST_300001_SM_1000_NS3seqE:
	.zero		1
	.type		_ZN34_INTERNAL_93f8d095_4_k_cu_627afb974cuda3std3__420unreachable_sentinelE,@object
	.size		_ZN34_INTERNAL_93f8d095_4_k_cu_627afb974cuda3std3__420unreachable_sentinelE,(_ZN34_INTERNAL_93f8d095_4_k_cu_627afb974cuda3std6ranges3__45__cpo5ssizeE - _ZN34_INTERNAL_93f8d095_4_k_cu_627afb974cuda3std3__420unreachable_sentinelE)
_ZN34_INTERNAL_93f8d095_4_k_cu_627afb974cuda3std3__420unreachable_sentinelE:
	.zero		1
	.type		_ZN34_INTERNAL_93f8d095_4_k_cu_627afb974cuda3std6ranges3__45__cpo5ssizeE,@object
	.size		_ZN34_INTERNAL_93f8d095_4_k_cu_627afb974cuda3std6ranges3__45__cpo5ssizeE,(_ZN34_INTERNAL_93f8d095_4_k_cu_627afb976thrust24THRUST_300001_SM_1000_NS12placeholders2_3E - _ZN34_INTERNAL_93f8d095_4_k_cu_627afb974cuda3std6ranges3__45__cpo5ssizeE)
_ZN34_INTERNAL_93f8d095_4_k_cu_627afb974cuda3std6ranges3__45__cpo5ssizeE:
	.zero		1
	.type		_ZN34_INTERNAL_93f8d095_4_k_cu_627afb976thrust24THRUST_300001_SM_1000_NS12placeholders2_3E,@object
	.size		_ZN34_INTERNAL_93f8d095_4_k_cu_627afb976thrust24THRUST_300001_SM_1000_NS12placeholders2_3E,(_ZN34_INTERNAL_93f8d095_4_k_cu_627afb974cuda3std3__45__cpo4cendE - _ZN34_INTERNAL_93f8d095_4_k_cu_627afb976thrust24THRUST_300001_SM_1000_NS12placeholders2_3E)
_ZN34_INTERNAL_93f8d095_4_k_cu_627afb976thrust24THRUST_300001_SM_1000_NS12placeholders2_3E:
	.zero		1
	.type		_ZN34_INTERNAL_93f8d095_4_k_cu_627afb974cuda3std3__45__cpo4cendE,@object
	.size		_ZN34_INTERNAL_93f8d095_4_k_cu_627afb974cuda3std3__45__cpo4cendE,(_ZN34_INTERNAL_93f8d095_4_k_cu_627afb974cuda3std6ranges3__45__cpo4cendE - _ZN34_INTERNAL_93f8d095_4_k_cu_627afb974cuda3std3__45__cpo4cendE)
_ZN34_INTERNAL_93f8d095_4_k_cu_627afb974cuda3std3__45__cpo4cendE:
	.zero		1
	.type		_ZN34_INTERNAL_93f8d095_4_k_cu_627afb974cuda3std6ranges3__45__cpo4cendE,@object
	.size		_ZN34_INTERNAL_93f8d095_4_k_cu_627afb974cuda3std6ranges3__45__cpo4cendE,(_ZN34_INTERNAL_93f8d095_4_k_cu_627afb976thrust24THRUST_300001_SM_1000_NS12placeholders2_7E - _ZN34_INTERNAL_93f8d095_4_k_cu_627afb974cuda3std6ranges3__45__cpo4cendE)
_ZN34_INTERNAL_93f8d095_4_k_cu_627afb974cuda3std6ranges3__45__cpo4cendE:
	.zero		1
	.type		_ZN34_INTERNAL_93f8d095_4_k_cu_627afb976thrust24THRUST_300001_SM_1000_NS12placeholders2_7E,@object
	.size		_ZN34_INTERNAL_93f8d095_4_k_cu_627afb976thrust24THRUST_300001_SM_1000_NS12placeholders2_7E,(_ZN34_INTERNAL_93f8d095_4_k_cu_627afb974cuda3std3__45__cpo5crendE - _ZN34_INTERNAL_93f8d095_4_k_cu_627afb976thrust24THRUST_300001_SM_1000_NS12placeholders2_7E)
_ZN34_INTERNAL_93f8d095_4_k_cu_627afb976thrust24THRUST_300001_SM_1000_NS12placeholders2_7E:
	.zero		1
	.type		_ZN34_INTERNAL_93f8d095_4_k_cu_627afb974cuda3std3__45__cpo5crendE,@object
	.size		_ZN34_INTERNAL_93f8d095_4_k_cu_627afb974cuda3std3__45__cpo5crendE,(_ZN34_INTERNAL_93f8d095_4_k_cu_627afb974cuda3std6ranges3__45__cpo4prevE - _ZN34_INTERNAL_93f8d095_4_k_cu_627afb974cuda3std3__45__cpo5crendE)
_ZN34_INTERNAL_93f8d095_4_k_cu_627afb974cuda3std3__45__cpo5crendE:
	.zero		1
	.type		_ZN34_INTERNAL_93f8d095_4_k_cu_627afb974cuda3std6ranges3__45__cpo4prevE,@object
	.size		_ZN34_INTERNAL_93f8d095_4_k_cu_627afb974cuda3std6ranges3__45__cpo4prevE,(_ZN34_INTERNAL_93f8d095_4_k_cu_627afb974cuda3std6ranges3__45__cpo9iter_moveE - _ZN34_INTERNAL_93f8d095_4_k_cu_627afb974cuda3std6ranges3__45__cpo4prevE)
_ZN34_INTERNAL_93f8d095_4_k_cu_627afb974cuda3std6ranges3__45__cpo4prevE:
	.zero		1
	.type		_ZN34_INTERNAL_93f8d095_4_k_cu_627afb974cuda3std6ranges3__45__cpo9iter_moveE,@object
	.size		_ZN34_INTERNAL_93f8d095_4_k_cu_627afb974cuda3std6ranges3__45__cpo9iter_moveE,(_ZN34_INTERNAL_93f8d095_4_k_cu_627afb976thrust24THRUST_300001_SM_1000_NS6system6detail10sequential3seqE - _ZN34_INTERNAL_93f8d095_4_k_cu_627afb974cuda3std6ranges3__45__cpo9iter_moveE)
_ZN34_INTERNAL_93f8d095_4_k_cu_627afb974cuda3std6ranges3__45__cpo9iter_moveE:
	.zero		1
	.type		_ZN34_INTERNAL_93f8d095_4_k_cu_627afb976thrust24THRUST_300001_SM_1000_NS6system6detail10sequential3seqE,@object
	.size		_ZN34_INTERNAL_93f8d095_4_k_cu_627afb976thrust24THRUST_300001_SM_1000_NS6system6detail10sequential3seqE,(_ZN34_INTERNAL_93f8d095_4_k_cu_627afb976thrust24THRUST_300001_SM_1000_NS12placeholders2_9E - _ZN34_INTERNAL_93f8d095_4_k_cu_627afb976thrust24THRUST_300001_SM_1000_NS6system6detail10sequential3seqE)
_ZN34_INTERNAL_93f8d095_4_k_cu_627afb976thrust24THRUST_300001_SM_1000_NS6system6detail10sequential3seqE:
	.zero		1
	.type		_ZN34_INTERNAL_93f8d095_4_k_cu_627afb976thrust24THRUST_300001_SM_1000_NS12placeholders2_9E,@object
	.size		_ZN34_INTERNAL_93f8d095_4_k_cu_627afb976thrust24THRUST_300001_SM_1000_NS12placeholders2_9E,(_ZN34_INTERNAL_93f8d095_4_k_cu_627afb974cuda3std3__419piecewise_constructE - _ZN34_INTERNAL_93f8d095_4_k_cu_627afb976thrust24THRUST_300001_SM_1000_NS12placeholders2_9E)
_ZN34_INTERNAL_93f8d095_4_k_cu_627afb976thrust24THRUST_300001_SM_1000_NS12placeholders2_9E:
	.zero		1
	.type		_ZN34_INTERNAL_93f8d095_4_k_cu_627afb974cuda3std3__419piecewise_constructE,@object
	.size		_ZN34_INTERNAL_93f8d095_4_k_cu_627afb974cuda3std3__419piecewise_constructE,(_ZN34_INTERNAL_93f8d095_4_k_cu_627afb974cuda3std6ranges3__45__cpo5cdataE - _ZN34_INTERNAL_93f8d095_4_k_cu_627afb974cuda3std3__419piecewise_constructE)
_ZN34_INTERNAL_93f8d095_4_k_cu_627afb974cuda3std3__419piecewise_constructE:
	.zero		1
	.type		_ZN34_INTERNAL_93f8d095_4_k_cu_627afb974cuda3std6ranges3__45__cpo5cdataE,@object
	.size		_ZN34_INTERNAL_93f8d095_4_k_cu_627afb974cuda3std6ranges3__45__cpo5cdataE,(_ZN34_INTERNAL_93f8d095_4_k_cu_627afb976thrust24THRUST_300001_SM_1000_NS12placeholders2_1E - _ZN34_INTERNAL_93f8d095_4_k_cu_627afb974cuda3std6ranges3__45__cpo5cdataE)
_ZN34_INTERNAL_93f8d095_4_k_cu_627afb974cuda3std6ranges3__45__cpo5cdataE:
	.zero		1
	.type		_ZN34_INTERNAL_93f8d095_4_k_cu_627afb976thrust24THRUST_300001_SM_1000_NS12placeholders2_1E,@object
	.size		_ZN34_INTERNAL_93f8d095_4_k_cu_627afb976thrust24THRUST_300001_SM_1000_NS12placeholders2_1E,(_ZN34_INTERNAL_93f8d095_4_k_cu_627afb974cuda3std3__45__cpo3endE - _ZN34_INTERNAL_93f8d095_4_k_cu_627afb976thrust24THRUST_300001_SM_1000_NS12placeholders2_1E)
_ZN34_INTERNAL_93f8d095_4_k_cu_627afb976thrust24THRUST_300001_SM_1000_NS12placeholders2_1E:
	.zero		1
	.type		_ZN34_INTERNAL_93f8d095_4_k_cu_627afb974cuda3std3__45__cpo3endE,@object
	.size		_ZN34_INTERNAL_93f8d095_4_k_cu_627afb974cuda3std3__45__cpo3endE,(_ZN34_INTERNAL_93f8d095_4_k_cu_627afb974cuda3std6ranges3__45__cpo3endE - _ZN34_INTERNAL_93f8d095_4_k_cu_627afb974cuda3std3__45__cpo3endE)
_ZN34_INTERNAL_93f8d095_4_k_cu_627afb974cuda3std3__45__cpo3endE:
	.zero		1
	.type		_ZN34_INTERNAL_93f8d095_4_k_cu_627afb974cuda3std6ranges3__45__cpo3endE,@object
	.size		_ZN34_INTERNAL_93f8d095_4_k_cu_627afb974cuda3std6ranges3__45__cpo3endE,(_ZN34_INTERNAL_93f8d095_4_k_cu_627afb976thrust24THRUST_300001_SM_1000_NS12placeholders2_5E - _ZN34_INTERNAL_93f8d095_4_k_cu_627afb974cuda3std6ranges3__45__cpo3endE)
_ZN34_INTERNAL_93f8d095_4_k_cu_627afb974cuda3std6ranges3__45__cpo3endE:
	.zero		1
	.type		_ZN34_INTERNAL_93f8d095_4_k_cu_627afb976thrust24THRUST_300001_SM_1000_NS12placeholders2_5E,@object
	.size		_ZN34_INTERNAL_93f8d095_4_k_cu_627afb976thrust24THRUST_300001_SM_1000_NS12placeholders2_5E,(_ZN34_INTERNAL_93f8d095_4_k_cu_627afb974cuda3std3__45__cpo4rendE - _ZN34_INTERNAL_93f8d095_4_k_cu_627afb976thrust24THRUST_300001_SM_1000_NS12placeholders2_5E)
_ZN34_INTERNAL_93f8d095_4_k_cu_627afb976thrust24THRUST_300001_SM_1000_NS12placeholders2_5E:
	.zero		1
	.type		_ZN34_INTERNAL_93f8d095_4_k_cu_627afb974cuda3std3__45__cpo4rendE,@object
	.size		_ZN34_INTERNAL_93f8d095_4_k_cu_627afb974cuda3std3__45__cpo4rendE,(_ZN34_INTERNAL_93f8d095_4_k_cu_627afb974cuda3std6ranges3__45__cpo9iter_swapE - _ZN34_INTERNAL_93f8d095_4_k_cu_627afb974cuda3std3__45__cpo4rendE)
_ZN34_INTERNAL_93f8d095_4_k_cu_627afb974cuda3std3__45__cpo4rendE:
	.zero		1
	.type		_ZN34_INTERNAL_93f8d095_4_k_cu_627afb974cuda3std6ranges3__45__cpo9iter_swapE,@object
	.size		_ZN34_INTERNAL_93f8d095_4_k_cu_627afb974cuda3std6ranges3__45__cpo9iter_swapE,(_ZN34_INTERNAL_93f8d095_4_k_cu_627afb974cuda3std3__48unexpectE - _ZN34_INTERNAL_93f8d095_4_k_cu_627afb974cuda3std6ranges3__45__cpo9iter_swapE)
_ZN34_INTERNAL_93f8d095_4_k_cu_627afb974cuda3std6ranges3__45__cpo9iter_swapE:
	.zero		1
	.type		_ZN34_INTERNAL_93f8d095_4_k_cu_627afb974cuda3std3__48unexpectE,@object
	.size		_ZN34_INTERNAL_93f8d095_4_k_cu_627afb974cuda3std3__48unexpectE,(_ZN34_INTERNAL_93f8d095_4_k_cu_627afb976thrust24THRUST_300001_SM_1000_NS8cuda_cub3parE - _ZN34_INTERNAL_93f8d095_4_k_cu_627afb974cuda3std3__48unexpectE)
_ZN34_INTERNAL_93f8d095_4_k_cu_627afb974cuda3std3__48unexpectE:
	.zero		1
	.type		_ZN34_INTERNAL_93f8d095_4_k_cu_627afb976thrust24THRUST_300001_SM_1000_NS8cuda_cub3parE,@object
	.size		_ZN34_INTERNAL_93f8d095_4_k_cu_627afb976thrust24THRUST_300001_SM_1000_NS8cuda_cub3parE,(.L_29 - _ZN34_INTERNAL_93f8d095_4_k_cu_627afb976thrust24THRUST_300001_SM_1000_NS8cuda_cub3parE)
_ZN34_INTERNAL_93f8d095_4_k_cu_627afb976thrust24THRUST_300001_SM_1000_NS8cuda_cub3parE:
	.zero		1
.L_29:


//--------------------- .nv.constant0._ZN3cub18CUB_300001_SM_10006detail9transform16transform_kernelINS2_10policy_hubILb1EN4cuda3std3__45tupleIJN6thrust24THRUST_300001_SM_1000_NS17counting_iteratorIiNSA_11use_defaultESC_SC_EEEEEE10policy1000El23matrix_multiply_functorNSA_10device_ptrIdEEJSD_EEEvT0_iT1_T2_DpNS2_10kernel_argIT3_EE --------------------------
	.section	.nv.constant0._ZN3cub18CUB_300001_SM_10006detail9transform16transform_kernelINS2_10policy_hubILb1EN4cuda3std3__45tupleIJN6thrust24THRUST_300001_SM_1000_NS17counting_iteratorIiNSA_11use_defaultESC_SC_EEEEEE10policy1000El23matrix_multiply_functorNSA_10device_ptrIdEEJSD_EEEvT0_iT1_T2_DpNS2_10kernel_argIT3_EE,"a",@progbits
	.sectionflags	@""
	.align	4
.nv.constant0._ZN3cub18CUB_300001_SM_10006detail9transform16transform_kernelINS2_10policy_hubILb1EN4cuda3std3__45tupleIJN6thrust24THRUST_300001_SM_1000_NS17counting_iteratorIiNSA_11use_defaultESC_SC_EEEEEE10policy1000El23matrix_multiply_functorNSA_10device_ptrIdEEJSD_EEEvT0_iT1_T2_DpNS2_10kernel_argIT3_EE:
	.zero		968


//--------------------- .nv.constant0._ZN3cub18CUB_300001_SM_10006detail9transform16transform_kernelINS2_10policy_hubILb1EN4cuda3std3__45tupleIJN6thrust24THRUST_300001_SM_1000_NS17counting_iteratorIiNSA_11use_defaultESC_SC_EEEEEE10policy1000Ei23matrix_multiply_functorNSA_10device_ptrIdEEJSD_EEEvT0_iT1_T2_DpNS2_10kernel_argIT3_EE --------------------------
	.section	.nv.constant0._ZN3cub18CUB_300001_SM_10006detail9transform16transform_kernelINS2_10policy_hubILb1EN4cuda3std3__45tupleIJN6thrust24THRUST_300001_SM_1000_NS17counting_iteratorIiNSA_11use_defaultESC_SC_EEEEEE10policy1000Ei23matrix_multiply_functorNSA_10device_ptrIdEEJSD_EEEvT0_iT1_T2_DpNS2_10kernel_argIT3_EE,"a",@progbits
	.sectionflags	@""
	.align	4
.nv.constant0._ZN3cub18CUB_300001_SM_10006detail9transform16transform_kernelINS2_10policy_hubILb1EN4cuda3std3__45tupleIJN6thrust24THRUST_300001_SM_1000_NS17counting_iteratorIiNSA_11use_defaultESC_SC_EEEEEE10policy1000Ei23matrix_multiply_functorNSA_10device_ptrIdEEJSD_EEEvT0_iT1_T2_DpNS2_10kernel_argIT3_EE:
	.zero		960


//--------------------- .nv.constant0._ZN3cub18CUB_300001_SM_10006detail8for_each13static_kernelINS2_12policy_hub_t12policy_500_tElN6thrust24THRUST_300001_SM_1000_NS8cuda_cub10__tabulate7functorINS7_6detail15normal_iteratorINS7_10device_ptrIiEEEENS7_6system6detail7generic6detail22compute_sequence_valueIivEElEEEEvT0_T1_ --------------------------
	.section	.nv.constant0._ZN3cub18CUB_300001_SM_10006detail8for_each13static_kernelINS2_12policy_hub_t12policy_500_tElN6thrust24THRUST_300001_SM_1000_NS8cuda_cub10__tabulate7functorINS7_6detail15normal_iteratorINS7_10device_ptrIiEEEENS7_6system6detail7generic6detail22compute_sequence_valueIivEElEEEEvT0_T1_,"a",@progbits
	.sectionflags	@""
	.align	4
.nv.constant0._ZN3cub18CUB_300001_SM_10006detail8for_each13static_kernelINS2_12policy_hub_t12policy_500_tElN6thrust24THRUST_300001_SM_1000_NS8cuda_cub10__tabulate7functorINS7_6detail15normal_iteratorINS7_10device_ptrIiEEEENS7_6system6detail7generic6detail22compute_sequence_valueIivEElEEEEvT0_T1_:
	.zero		920


//--------------------- .nv.constant0._ZN3cub18CUB_300001_SM_10006detail8for_each13static_kernelINS2_12policy_hub_t12policy_500_tEmN6thrust24THRUST_300001_SM_1000_NS8cuda_cub20__uninitialized_fill7functorINS7_10device_ptrIiEEiEEEEvT0_T1_ --------------------------
	.section	.nv.constant0._ZN3cub18CUB_300001_SM_10006detail8for_each13static_kernelINS2_12policy_hub_t12policy_500_tEmN6thrust24THRUST_300001_SM_1000_NS8cuda_cub20__uninitialized_fill7functorINS7_10device_ptrIiEEiEEEEvT0_T1_,"a",@progbits
	.sectionflags	@""
	.align	4
.nv.constant0._ZN3cub18CUB_300001_SM_10006detail8for_each13static_kernelINS2_12policy_hub_t12policy_500_tEmN6thrust24THRUST_300001_SM_1000_NS8cuda_cub20__uninitialized_fill7functorINS7_10device_ptrIiEEiEEEEvT0_T1_:
	.zero		920


//--------------------- .nv.constant0._ZN3cub18CUB_300001_SM_10006detail11EmptyKernelIvEEvv --------------------------
	.section	.nv.constant0._ZN3cub18CUB_300001_SM_10006detail11EmptyKernelIvEEvv,"a",@progbits
	.sectionflags	@""
	.align	4
.nv.constant0._ZN3cub18CUB_300001_SM_10006detail11EmptyKernelIvEEvv:
	.zero		896


//--------------------- SYMBOLS --------------------------

	.type		.nv.reservedSmem.offset0,@object
	.size		.nv.reservedSmem.offset0,0x4
